//
// Generated by NVIDIA NVVM Compiler
//
// Compiler Build ID: CL-36424714
// Cuda compilation tools, release 13.0, V13.0.88
// Based on NVVM 20.0.0
//

.version 9.0
.target sm_100
.address_size 64

	// .globl	_Z21add_OneBlockOneThreadiPfS_

.visible .entry _Z21add_OneBlockOneThreadiPfS_(
	.param .u32 _Z21add_OneBlockOneThreadiPfS__param_0,
	.param .u64 .ptr .align 1 _Z21add_OneBlockOneThreadiPfS__param_1,
	.param .u64 .ptr .align 1 _Z21add_OneBlockOneThreadiPfS__param_2
)
{
	.reg .pred 	%p<10>;
	.reg .b32 	%r<23>;
	.reg .b32 	%f<88>;
	.reg .b64 	%rd<28>;

	ld.param.u32 	%r16, [_Z21add_OneBlockOneThreadiPfS__param_0];
	ld.param.u64 	%rd15, [_Z21add_OneBlockOneThreadiPfS__param_1];
	ld.param.u64 	%rd16, [_Z21add_OneBlockOneThreadiPfS__param_2];
	cvta.to.global.u64 	%rd1, %rd16;
	cvta.to.global.u64 	%rd2, %rd15;
	setp.lt.s32 	%p1, %r16, 1;
	@%p1 bra 	$L__BB0_13;
	and.b32  	%r1, %r16, 15;
	setp.lt.u32 	%p2, %r16, 16;
	mov.b32 	%r20, 0;
	@%p2 bra 	$L__BB0_4;
	and.b32  	%r20, %r16, 2147483632;
	neg.s32 	%r18, %r20;
	add.s64 	%rd25, %rd2, 32;
	add.s64 	%rd24, %rd1, 32;
$L__BB0_3:
	.pragma "nounroll";
	ld.global.f32 	%f1, [%rd25+-32];
	ld.global.f32 	%f2, [%rd24+-32];
	add.f32 	%f3, %f1, %f2;
	st.global.f32 	[%rd24+-32], %f3;
	ld.global.f32 	%f4, [%rd25+-28];
	ld.global.f32 	%f5, [%rd24+-28];
	add.f32 	%f6, %f4, %f5;
	st.global.f32 	[%rd24+-28], %f6;
	ld.global.f32 	%f7, [%rd25+-24];
	ld.global.f32 	%f8, [%rd24+-24];
	add.f32 	%f9, %f7, %f8;
	st.global.f32 	[%rd24+-24], %f9;
	ld.global.f32 	%f10, [%rd25+-20];
	ld.global.f32 	%f11, [%rd24+-20];
	add.f32 	%f12, %f10, %f11;
	st.global.f32 	[%rd24+-20], %f12;
	ld.global.f32 	%f13, [%rd25+-16];
	ld.global.f32 	%f14, [%rd24+-16];
	add.f32 	%f15, %f13, %f14;
	st.global.f32 	[%rd24+-16], %f15;
	ld.global.f32 	%f16, [%rd25+-12];
	ld.global.f32 	%f17, [%rd24+-12];
	add.f32 	%f18, %f16, %f17;
	st.global.f32 	[%rd24+-12], %f18;
	ld.global.f32 	%f19, [%rd25+-8];
	ld.global.f32 	%f20, [%rd24+-8];
	add.f32 	%f21, %f19, %f20;
	st.global.f32 	[%rd24+-8], %f21;
	ld.global.f32 	%f22, [%rd25+-4];
	ld.global.f32 	%f23, [%rd24+-4];
	add.f32 	%f24, %f22, %f23;
	st.global.f32 	[%rd24+-4], %f24;
	ld.global.f32 	%f25, [%rd25];
	ld.global.f32 	%f26, [%rd24];
	add.f32 	%f27, %f25, %f26;
	st.global.f32 	[%rd24], %f27;
	ld.global.f32 	%f28, [%rd25+4];
	ld.global.f32 	%f29, [%rd24+4];
	add.f32 	%f30, %f28, %f29;
	st.global.f32 	[%rd24+4], %f30;
	ld.global.f32 	%f31, [%rd25+8];
	ld.global.f32 	%f32, [%rd24+8];
	add.f32 	%f33, %f31, %f32;
	st.global.f32 	[%rd24+8], %f33;
	ld.global.f32 	%f34, [%rd25+12];
	ld.global.f32 	%f35, [%rd24+12];
	add.f32 	%f36, %f34, %f35;
	st.global.f32 	[%rd24+12], %f36;
	ld.global.f32 	%f37, [%rd25+16];
	ld.global.f32 	%f38, [%rd24+16];
	add.f32 	%f39, %f37, %f38;
	st.global.f32 	[%rd24+16], %f39;
	ld.global.f32 	%f40, [%rd25+20];
	ld.global.f32 	%f41, [%rd24+20];
	add.f32 	%f42, %f40, %f41;
	st.global.f32 	[%rd24+20], %f42;
	ld.global.f32 	%f43, [%rd25+24];
	ld.global.f32 	%f44, [%rd24+24];
	add.f32 	%f45, %f43, %f44;
	st.global.f32 	[%rd24+24], %f45;
	ld.global.f32 	%f46, [%rd25+28];
	ld.global.f32 	%f47, [%rd24+28];
	add.f32 	%f48, %f46, %f47;
	st.global.f32 	[%rd24+28], %f48;
	add.s32 	%r18, %r18, 16;
	add.s64 	%rd25, %rd25, 64;
	add.s64 	%rd24, %rd24, 64;
	setp.ne.s32 	%p3, %r18, 0;
	@%p3 bra 	$L__BB0_3;
$L__BB0_4:
	setp.eq.s32 	%p4, %r1, 0;
	@%p4 bra 	$L__BB0_13;
	and.b32  	%r7, %r16, 7;
	setp.lt.u32 	%p5, %r1, 8;
	@%p5 bra 	$L__BB0_7;
	mul.wide.u32 	%rd17, %r20, 4;
	add.s64 	%rd18, %rd2, %rd17;
	ld.global.f32 	%f49, [%rd18];
	add.s64 	%rd19, %rd1, %rd17;
	ld.global.f32 	%f50, [%rd19];
	add.f32 	%f51, %f49, %f50;
	st.global.f32 	[%rd19], %f51;
	ld.global.f32 	%f52, [%rd18+4];
	ld.global.f32 	%f53, [%rd19+4];
	add.f32 	%f54, %f52, %f53;
	st.global.f32 	[%rd19+4], %f54;
	ld.global.f32 	%f55, [%rd18+8];
	ld.global.f32 	%f56, [%rd19+8];
	add.f32 	%f57, %f55, %f56;
	st.global.f32 	[%rd19+8], %f57;
	ld.global.f32 	%f58, [%rd18+12];
	ld.global.f32 	%f59, [%rd19+12];
	add.f32 	%f60, %f58, %f59;
	st.global.f32 	[%rd19+12], %f60;
	ld.global.f32 	%f61, [%rd18+16];
	ld.global.f32 	%f62, [%rd19+16];
	add.f32 	%f63, %f61, %f62;
	st.global.f32 	[%rd19+16], %f63;
	ld.global.f32 	%f64, [%rd18+20];
	ld.global.f32 	%f65, [%rd19+20];
	add.f32 	%f66, %f64, %f65;
	st.global.f32 	[%rd19+20], %f66;
	ld.global.f32 	%f67, [%rd18+24];
	ld.global.f32 	%f68, [%rd19+24];
	add.f32 	%f69, %f67, %f68;
	st.global.f32 	[%rd19+24], %f69;
	ld.global.f32 	%f70, [%rd18+28];
	ld.global.f32 	%f71, [%rd19+28];
	add.f32 	%f72, %f70, %f71;
	st.global.f32 	[%rd19+28], %f72;
	add.s32 	%r20, %r20, 8;
$L__BB0_7:
	setp.eq.s32 	%p6, %r7, 0;
	@%p6 bra 	$L__BB0_13;
	and.b32  	%r10, %r16, 3;
	setp.lt.u32 	%p7, %r7, 4;
	@%p7 bra 	$L__BB0_10;
	mul.wide.u32 	%rd20, %r20, 4;
	add.s64 	%rd21, %rd2, %rd20;
	ld.global.f32 	%f73, [%rd21];
	add.s64 	%rd22, %rd1, %rd20;
	ld.global.f32 	%f74, [%rd22];
	add.f32 	%f75, %f73, %f74;
	st.global.f32 	[%rd22], %f75;
	ld.global.f32 	%f76, [%rd21+4];
	ld.global.f32 	%f77, [%rd22+4];
	add.f32 	%f78, %f76, %f77;
	st.global.f32 	[%rd22+4], %f78;
	ld.global.f32 	%f79, [%rd21+8];
	ld.global.f32 	%f80, [%rd22+8];
	add.f32 	%f81, %f79, %f80;
	st.global.f32 	[%rd22+8], %f81;
	ld.global.f32 	%f82, [%rd21+12];
	ld.global.f32 	%f83, [%rd22+12];
	add.f32 	%f84, %f82, %f83;
	st.global.f32 	[%rd22+12], %f84;
	add.s32 	%r20, %r20, 4;
$L__BB0_10:
	setp.eq.s32 	%p8, %r10, 0;
	@%p8 bra 	$L__BB0_13;
	mul.wide.u32 	%rd23, %r20, 4;
	add.s64 	%rd27, %rd1, %rd23;
	add.s64 	%rd26, %rd2, %rd23;
	neg.s32 	%r22, %r10;
$L__BB0_12:
	.pragma "nounroll";
	ld.global.f32 	%f85, [%rd26];
	ld.global.f32 	%f86, [%rd27];
	add.f32 	%f87, %f85, %f86;
	st.global.f32 	[%rd27], %f87;
	add.s64 	%rd27, %rd27, 4;
	add.s64 	%rd26, %rd26, 4;
	add.s32 	%r22, %r22, 1;
	setp.ne.s32 	%p9, %r22, 0;
	@%p9 bra 	$L__BB0_12;
$L__BB0_13:
	ret;

}
	// .globl	_Z23add_OneBlockManyThreadsiPfS_
.visible .entry _Z23add_OneBlockManyThreadsiPfS_(
	.param .u32 _Z23add_OneBlockManyThreadsiPfS__param_0,
	.param .u64 .ptr .align 1 _Z23add_OneBlockManyThreadsiPfS__param_1,
	.param .u64 .ptr .align 1 _Z23add_OneBlockManyThreadsiPfS__param_2
)
{
	.reg .pred 	%p<7>;
	.reg .b32 	%r<27>;
	.reg .b32 	%f<16>;
	.reg .b64 	%rd<24>;

	ld.param.u32 	%r11, [_Z23add_OneBlockManyThreadsiPfS__param_0];
	ld.param.u64 	%rd7, [_Z23add_OneBlockManyThreadsiPfS__param_1];
	ld.param.u64 	%rd8, [_Z23add_OneBlockManyThreadsiPfS__param_2];
	cvta.to.global.u64 	%rd1, %rd8;
	cvta.to.global.u64 	%rd2, %rd7;
	mov.u32 	%r26, %tid.x;
	mov.u32 	%r2, %ntid.x;
	setp.ge.s32 	%p1, %r26, %r11;
	@%p1 bra 	$L__BB1_6;
	add.s32 	%r12, %r26, %r2;
	max.u32 	%r13, %r11, %r12;
	setp.lt.u32 	%p2, %r12, %r11;
	selp.u32 	%r14, 1, 0, %p2;
	add.s32 	%r15, %r12, %r14;
	sub.s32 	%r16, %r13, %r15;
	div.u32 	%r17, %r16, %r2;
	add.s32 	%r3, %r17, %r14;
	and.b32  	%r18, %r3, 3;
	setp.eq.s32 	%p3, %r18, 3;
	@%p3 bra 	$L__BB1_4;
	add.s32 	%r19, %r3, 1;
	and.b32  	%r20, %r19, 3;
	mul.wide.u32 	%rd23, %r26, 4;
	mul.wide.u32 	%rd4, %r2, 4;
	neg.s32 	%r24, %r20;
	mad.lo.s32 	%r26, %r2, %r20, %r26;
$L__BB1_3:
	.pragma "nounroll";
	add.s64 	%rd9, %rd2, %rd23;
	ld.global.f32 	%f1, [%rd9];
	add.s64 	%rd10, %rd1, %rd23;
	ld.global.f32 	%f2, [%rd10];
	add.f32 	%f3, %f1, %f2;
	st.global.f32 	[%rd10], %f3;
	add.s64 	%rd23, %rd23, %rd4;
	add.s32 	%r24, %r24, 1;
	setp.ne.s32 	%p4, %r24, 0;
	@%p4 bra 	$L__BB1_3;
$L__BB1_4:
	setp.lt.u32 	%p5, %r3, 3;
	@%p5 bra 	$L__BB1_6;
$L__BB1_5:
	mul.wide.u32 	%rd11, %r26, 4;
	add.s64 	%rd12, %rd2, %rd11;
	ld.global.f32 	%f4, [%rd12];
	add.s64 	%rd13, %rd1, %rd11;
	ld.global.f32 	%f5, [%rd13];
	add.f32 	%f6, %f4, %f5;
	st.global.f32 	[%rd13], %f6;
	add.s32 	%r21, %r26, %r2;
	mul.wide.u32 	%rd14, %r21, 4;
	add.s64 	%rd15, %rd2, %rd14;
	ld.global.f32 	%f7, [%rd15];
	add.s64 	%rd16, %rd1, %rd14;
	ld.global.f32 	%f8, [%rd16];
	add.f32 	%f9, %f7, %f8;
	st.global.f32 	[%rd16], %f9;
	add.s32 	%r22, %r21, %r2;
	mul.wide.u32 	%rd17, %r22, 4;
	add.s64 	%rd18, %rd2, %rd17;
	ld.global.f32 	%f10, [%rd18];
	add.s64 	%rd19, %rd1, %rd17;
	ld.global.f32 	%f11, [%rd19];
	add.f32 	%f12, %f10, %f11;
	st.global.f32 	[%rd19], %f12;
	add.s32 	%r23, %r22, %r2;
	mul.wide.u32 	%rd20, %r23, 4;
	add.s64 	%rd21, %rd2, %rd20;
	ld.global.f32 	%f13, [%rd21];
	add.s64 	%rd22, %rd1, %rd20;
	ld.global.f32 	%f14, [%rd22];
	add.f32 	%f15, %f13, %f14;
	st.global.f32 	[%rd22], %f15;
	add.s32 	%r26, %r23, %r2;
	setp.lt.s32 	%p6, %r26, %r11;
	@%p6 bra 	$L__BB1_5;
$L__BB1_6:
	ret;

}
	// .globl	_Z25add_ManyBlocksManyThreadsiPfS_
.visible .entry _Z25add_ManyBlocksManyThreadsiPfS_(
	.param .u32 _Z25add_ManyBlocksManyThreadsiPfS__param_0,
	.param .u64 .ptr .align 1 _Z25add_ManyBlocksManyThreadsiPfS__param_1,
	.param .u64 .ptr .align 1 _Z25add_ManyBlocksManyThreadsiPfS__param_2
)
{
	.reg .pred 	%p<7>;
	.reg .b32 	%r<31>;
	.reg .b32 	%f<16>;
	.reg .b64 	%rd<18>;

	ld.param.u32 	%r12, [_Z25add_ManyBlocksManyThreadsiPfS__param_0];
	ld.param.u64 	%rd3, [_Z25add_ManyBlocksManyThreadsiPfS__param_1];
	ld.param.u64 	%rd4, [_Z25add_ManyBlocksManyThreadsiPfS__param_2];
	cvta.to.global.u64 	%rd1, %rd4;
	cvta.to.global.u64 	%rd2, %rd3;
	mov.u32 	%r13, %ctaid.x;
	mov.u32 	%r14, %ntid.x;
	mov.u32 	%r15, %tid.x;
	mad.lo.s32 	%r29, %r13, %r14, %r15;
	mov.u32 	%r16, %nctaid.x;
	mul.lo.s32 	%r2, %r14, %r16;
	setp.ge.s32 	%p1, %r29, %r12;
	@%p1 bra 	$L__BB2_7;
	add.s32 	%r17, %r29, %r2;
	max.s32 	%r18, %r12, %r17;
	setp.lt.s32 	%p2, %r17, %r12;
	selp.u32 	%r19, 1, 0, %p2;
	add.s32 	%r20, %r17, %r19;
	sub.s32 	%r21, %r18, %r20;
	div.u32 	%r22, %r21, %r2;
	add.s32 	%r3, %r22, %r19;
	and.b32  	%r23, %r3, 3;
	setp.eq.s32 	%p3, %r23, 3;
	@%p3 bra 	$L__BB2_4;
	add.s32 	%r24, %r3, 1;
	and.b32  	%r25, %r24, 3;
	neg.s32 	%r27, %r25;
$L__BB2_3:
	.pragma "nounroll";
	mul.wide.s32 	%rd5, %r29, 4;
	add.s64 	%rd6, %rd1, %rd5;
	add.s64 	%rd7, %rd2, %rd5;
	ld.global.f32 	%f1, [%rd7];
	ld.global.f32 	%f2, [%rd6];
	add.f32 	%f3, %f1, %f2;
	st.global.f32 	[%rd6], %f3;
	add.s32 	%r29, %r29, %r2;
	add.s32 	%r27, %r27, 1;
	setp.ne.s32 	%p4, %r27, 0;
	@%p4 bra 	$L__BB2_3;
$L__BB2_4:
	setp.lt.u32 	%p5, %r3, 3;
	@%p5 bra 	$L__BB2_7;
	mul.wide.s32 	%rd11, %r2, 4;
	shl.b32 	%r26, %r2, 2;
$L__BB2_6:
	mul.wide.s32 	%rd8, %r29, 4;
	add.s64 	%rd9, %rd2, %rd8;
	ld.global.f32 	%f4, [%rd9];
	add.s64 	%rd10, %rd1, %rd8;
	ld.global.f32 	%f5, [%rd10];
	add.f32 	%f6, %f4, %f5;
	st.global.f32 	[%rd10], %f6;
	add.s64 	%rd12, %rd9, %rd11;
	ld.global.f32 	%f7, [%rd12];
	add.s64 	%rd13, %rd10, %rd11;
	ld.global.f32 	%f8, [%rd13];
	add.f32 	%f9, %f7, %f8;
	st.global.f32 	[%rd13], %f9;
	add.s64 	%rd14, %rd12, %rd11;
	ld.global.f32 	%f10, [%rd14];
	add.s64 	%rd15, %rd13, %rd11;
	ld.global.f32 	%f11, [%rd15];
	add.f32 	%f12, %f10, %f11;
	st.global.f32 	[%rd15], %f12;
	add.s64 	%rd16, %rd14, %rd11;
	ld.global.f32 	%f13, [%rd16];
	add.s64 	%rd17, %rd15, %rd11;
	ld.global.f32 	%f14, [%rd17];
	add.f32 	%f15, %f13, %f14;
	st.global.f32 	[%rd17], %f15;
	add.s32 	%r29, %r26, %r29;
	setp.lt.s32 	%p6, %r29, %r12;
	@%p6 bra 	$L__BB2_6;
$L__BB2_7:
	ret;

}


// ===== COMPILED SASS (sm_100) =====

	.target	sm_100

	.elftype	@"ET_EXEC"


//--------------------- .note.nv.tkinfo           --------------------------
	.section	.note.nv.tkinfo,"",@"SHT_NOTE"
	.sectionflags	@"SHF_NOTE_NV_TKINFO"
	.tkinfo
        /*0018*/ 	.word	0x00000002
        /*0030*/ 	.string	""
        /*0030*/ 	.string	"ptxas"
        /*0030*/ 	.string	"Cuda compilation tools, release 13.0, V13.0.88"
        /*0030*/ 	.string	"Build cuda_13.0.r13.0/compiler.36424714_0"
        /*0030*/ 	.string	"-arch sm_100 -m 64 "



//--------------------- .note.nv.cuinfo           --------------------------
	.section	.note.nv.cuinfo,"",@"SHT_NOTE"
	.sectionflags	@"SHF_NOTE_NV_CUINFO"
        /*0018*/ 	.short	0x0002
        /*001a*/ 	.short	0x0064
        /*001c*/ 	.short	0x0082
	.zero		2


//--------------------- .nv.info                  --------------------------
	.section	.nv.info,"",@"SHT_CUDA_INFO"
	.align	4


	//----- nvinfo : EIATTR_REGCOUNT
	.align		4
        /*0000*/ 	.byte	0x04, 0x2f
        /*0002*/ 	.short	(.L_1 - .L_0)
	.align		4
.L_0:
        /*0004*/ 	.word	index@(_Z21add_OneBlockOneThreadiPfS_)
        /*0008*/ 	.word	0x00000012


	//----- nvinfo : EIATTR_FRAME_SIZE
	.align		4
.L_1:
        /*000c*/ 	.byte	0x04, 0x11
        /*000e*/ 	.short	(.L_3 - .L_2)
	.align		4
.L_2:
        /*0010*/ 	.word	index@(_Z21add_OneBlockOneThreadiPfS_)
        /*0014*/ 	.word	0x00000000


	//----- nvinfo : EIATTR_REGCOUNT
	.align		4
.L_3:
        /*0018*/ 	.byte	0x04, 0x2f
        /*001a*/ 	.short	(.L_5 - .L_4)
	.align		4
.L_4:
        /*001c*/ 	.word	index@(_Z23add_OneBlockManyThreadsiPfS_)
        /*0020*/ 	.word	0x0000001a


	//----- nvinfo : EIATTR_FRAME_SIZE
	.align		4
.L_5:
        /*0024*/ 	.byte	0x04, 0x11
        /*0026*/ 	.short	(.L_7 - .L_6)
	.align		4
.L_6:
        /*0028*/ 	.word	index@(_Z23add_OneBlockManyThreadsiPfS_)
        /*002c*/ 	.word	0x00000000


	//----- nvinfo : EIATTR_REGCOUNT
	.align		4
.L_7:
        /*0030*/ 	.byte	0x04, 0x2f
        /*0032*/ 	.short	(.L_9 - .L_8)
	.align		4
.L_8:
        /*0034*/ 	.word	index@(_Z25add_ManyBlocksManyThreadsiPfS_)
        /*0038*/ 	.word	0x00000018


	//----- nvinfo : EIATTR_FRAME_SIZE
	.align		4
.L_9:
        /*003c*/ 	.byte	0x04, 0x11
        /*003e*/ 	.short	(.L_11 - .L_10)
	.align		4
.L_10:
        /*0040*/ 	.word	index@(_Z25add_ManyBlocksManyThreadsiPfS_)
        /*0044*/ 	.word	0x00000000


	//----- nvinfo : EIATTR_MIN_STACK_SIZE
	.align		4
.L_11:
        /*0048*/ 	.byte	0x04, 0x12
        /*004a*/ 	.short	(.L_13 - .L_12)
	.align		4
.L_12:
        /*004c*/ 	.word	index@(_Z25add_ManyBlocksManyThreadsiPfS_)
        /*0050*/ 	.word	0x00000000


	//----- nvinfo : EIATTR_MIN_STACK_SIZE
	.align		4
.L_13:
        /*0054*/ 	.byte	0x04, 0x12
        /*0056*/ 	.short	(.L_15 - .L_14)
	.align		4
.L_14:
        /*0058*/ 	.word	index@(_Z23add_OneBlockManyThreadsiPfS_)
        /*005c*/ 	.word	0x00000000


	//----- nvinfo : EIATTR_MIN_STACK_SIZE
	.align		4
.L_15:
        /*0060*/ 	.byte	0x04, 0x12
        /*0062*/ 	.short	(.L_17 - .L_16)
	.align		4
.L_16:
        /*0064*/ 	.word	index@(_Z21add_OneBlockOneThreadiPfS_)
        /*0068*/ 	.word	0x00000000
.L_17:


//--------------------- .nv.compat                --------------------------
	.section	.nv.compat,"",@"SHT_CUDA_COMPAT_INFO"
	.align	4
        /*0000*/ 	.byte	0x02, 0x09, 0x00, 0x00, 0x02, 0x02, 0x01, 0x00, 0x02, 0x05, 0x05, 0x00, 0x03, 0x07, 0x01, 0x01
        /*0010*/ 	.byte	0x02, 0x03, 0x00, 0x00, 0x02, 0x06, 0x01, 0x00, 0x04, 0x0b, 0x08, 0x00, 0x09, 0x00, 0x00, 0x00
        /*0020*/ 	.byte	0x00, 0x00, 0x00, 0x00


//--------------------- .nv.info._Z25add_ManyBlocksManyThreadsiPfS_ --------------------------
	.section	.nv.info._Z25add_ManyBlocksManyThreadsiPfS_,"",@"SHT_CUDA_INFO"
	.sectionflags	@""
	.align	4


	//----- nvinfo : EIATTR_CUDA_API_VERSION
	.align		4
        /*0000*/ 	.byte	0x04, 0x37
        /*0002*/ 	.short	(.L_19 - .L_18)
.L_18:
        /*0004*/ 	.word	0x00000082


	//----- nvinfo : EIATTR_KPARAM_INFO
	.align		4
.L_19:
        /*0008*/ 	.byte	0x04, 0x17
        /*000a*/ 	.short	(.L_21 - .L_20)
.L_20:
        /*000c*/ 	.word	0x00000000
        /*0010*/ 	.short	0x0002
        /*0012*/ 	.short	0x0010
        /*0014*/ 	.byte	0x00, 0xf5, 0x21, 0x00


	//----- nvinfo : EIATTR_KPARAM_INFO
	.align		4
.L_21:
        /*0018*/ 	.byte	0x04, 0x17
        /*001a*/ 	.short	(.L_23 - .L_22)
.L_22:
        /*001c*/ 	.word	0x00000000
        /*0020*/ 	.short	0x0001
        /*0022*/ 	.short	0x0008
        /*0024*/ 	.byte	0x00, 0xf5, 0x21, 0x00


	//----- nvinfo : EIATTR_KPARAM_INFO
	.align		4
.L_23:
        /*0028*/ 	.byte	0x04, 0x17
        /*002a*/ 	.short	(.L_25 - .L_24)
.L_24:
        /*002c*/ 	.word	0x00000000
        /*0030*/ 	.short	0x0000
        /*0032*/ 	.short	0x0000
        /*0034*/ 	.byte	0x00, 0xf0, 0x11, 0x00


	//----- nvinfo : EIATTR_SPARSE_MMA_MASK
	.align		4
.L_25:
        /*0038*/ 	.byte	0x03, 0x50
        /*003a*/ 	.short	0x0000


	//----- nvinfo : EIATTR_MAXREG_COUNT
	.align		4
        /*003c*/ 	.byte	0x03, 0x1b
        /*003e*/ 	.short	0x00ff


	//----- nvinfo : EIATTR_MERCURY_ISA_VERSION
	.align		4
        /*0040*/ 	.byte	0x03, 0x5f
        /*0042*/ 	.short	0x0101


	//----- nvinfo : EIATTR_VRC_CTA_INIT_COUNT
	.align		4
        /*0044*/ 	.byte	0x02, 0x4a
	.zero		1
	.zero		1


	//----- nvinfo : EIATTR_EXIT_INSTR_OFFSETS
	.align		4
        /*0048*/ 	.byte	0x04, 0x1c
        /*004a*/ 	.short	(.L_27 - .L_26)


	//   ....[0]....
.L_26:
        /*004c*/ 	.word	0x00000090


	//   ....[1]....
        /*0050*/ 	.word	0x00000380


	//   ....[2]....
        /*0054*/ 	.word	0x00000560


	//----- nvinfo : EIATTR_CRS_STACK_SIZE
	.align		4
.L_27:
        /*0058*/ 	.byte	0x04, 0x1e
        /*005a*/ 	.short	(.L_29 - .L_28)
.L_28:
        /*005c*/ 	.word	0x00000000


	//----- nvinfo : EIATTR_CBANK_PARAM_SIZE
	.align		4
.L_29:
        /*0060*/ 	.byte	0x03, 0x19
        /*0062*/ 	.short	0x0018


	//----- nvinfo : EIATTR_PARAM_CBANK
	.align		4
        /*0064*/ 	.byte	0x04, 0x0a
        /*0066*/ 	.short	(.L_31 - .L_30)
	.align		4
.L_30:
        /*0068*/ 	.word	index@(.nv.constant0._Z25add_ManyBlocksManyThreadsiPfS_)
        /*006c*/ 	.short	0x0380
        /*006e*/ 	.short	0x0018


	//----- nvinfo : EIATTR_SW_WAR
	.align		4
.L_31:
        /*0070*/ 	.byte	0x04, 0x36
        /*0072*/ 	.short	(.L_33 - .L_32)
.L_32:
        /*0074*/ 	.word	0x00000008
.L_33:


//--------------------- .nv.info._Z23add_OneBlockManyThreadsiPfS_ --------------------------
	.section	.nv.info._Z23add_OneBlockManyThreadsiPfS_,"",@"SHT_CUDA_INFO"
	.sectionflags	@""
	.align	4


	//----- nvinfo : EIATTR_CUDA_API_VERSION
	.align		4
        /*0000*/ 	.byte	0x04, 0x37
        /*0002*/ 	.short	(.L_35 - .L_34)
.L_34:
        /*0004*/ 	.word	0x00000082


	//----- nvinfo : EIATTR_KPARAM_INFO
	.align		4
.L_35:
        /*0008*/ 	.byte	0x04, 0x17
        /*000a*/ 	.short	(.L_37 - .L_36)
.L_36:
        /*000c*/ 	.word	0x00000000
        /*0010*/ 	.short	0x0002
        /*0012*/ 	.short	0x0010
        /*0014*/ 	.byte	0x00, 0xf5, 0x21, 0x00


	//----- nvinfo : EIATTR_KPARAM_INFO
	.align		4
.L_37:
        /*0018*/ 	.byte	0x04, 0x17
        /*001a*/ 	.short	(.L_39 - .L_38)
.L_38:
        /*001c*/ 	.word	0x00000000
        /*0020*/ 	.short	0x0001
        /*0022*/ 	.short	0x0008
        /*0024*/ 	.byte	0x00, 0xf5, 0x21, 0x00


	//----- nvinfo : EIATTR_KPARAM_INFO
	.align		4
.L_39:
        /*0028*/ 	.byte	0x04, 0x17
        /*002a*/ 	.short	(.L_41 - .L_40)
.L_40:
        /*002c*/ 	.word	0x00000000
        /*0030*/ 	.short	0x0000
        /*0032*/ 	.short	0x0000
        /*0034*/ 	.byte	0x00, 0xf0, 0x11, 0x00


	//----- nvinfo : EIATTR_SPARSE_MMA_MASK
	.align		4
.L_41:
        /*0038*/ 	.byte	0x03, 0x50
        /*003a*/ 	.short	0x0000


	//----- nvinfo : EIATTR_MAXREG_COUNT
	.align		4
        /*003c*/ 	.byte	0x03, 0x1b
        /*003e*/ 	.short	0x00ff


	//----- nvinfo : EIATTR_MERCURY_ISA_VERSION
	.align		4
        /*0040*/ 	.byte	0x03, 0x5f
        /*0042*/ 	.short	0x0101


	//----- nvinfo : EIATTR_VRC_CTA_INIT_COUNT
	.align		4
        /*0044*/ 	.byte	0x02, 0x4a
	.zero		1
	.zero		1


	//----- nvinfo : EIATTR_EXIT_INSTR_OFFSETS
	.align		4
        /*0048*/ 	.byte	0x04, 0x1c
        /*004a*/ 	.short	(.L_43 - .L_42)


	//   ....[0]....
.L_42:
        /*004c*/ 	.word	0x00000050


	//   ....[1]....
        /*0050*/ 	.word	0x00000380


	//   ....[2]....
        /*0054*/ 	.word	0x00000590


	//----- nvinfo : EIATTR_CRS_STACK_SIZE
	.align		4
.L_43:
        /*0058*/ 	.byte	0x04, 0x1e
        /*005a*/ 	.short	(.L_45 - .L_44)
.L_44:
        /*005c*/ 	.word	0x00000000


	//----- nvinfo : EIATTR_CBANK_PARAM_SIZE
	.align		4
.L_45:
        /*0060*/ 	.byte	0x03, 0x19
        /*0062*/ 	.short	0x0018


	//----- nvinfo : EIATTR_PARAM_CBANK
	.align		4
        /*0064*/ 	.byte	0x04, 0x0a
        /*0066*/ 	.short	(.L_47 - .L_46)
	.align		4
.L_46:
        /*0068*/ 	.word	index@(.nv.constant0._Z23add_OneBlockManyThreadsiPfS_)
        /*006c*/ 	.short	0x0380
        /*006e*/ 	.short	0x0018


	//----- nvinfo : EIATTR_SW_WAR
	.align		4
.L_47:
        /*0070*/ 	.byte	0x04, 0x36
        /*0072*/ 	.short	(.L_49 - .L_48)
.L_48:
        /*0074*/ 	.word	0x00000008
.L_49:


//--------------------- .nv.info._Z21add_OneBlockOneThreadiPfS_ --------------------------
	.section	.nv.info._Z21add_OneBlockOneThreadiPfS_,"",@"SHT_CUDA_INFO"
	.sectionflags	@""
	.align	4


	//----- nvinfo : EIATTR_CUDA_API_VERSION
	.align		4
        /*0000*/ 	.byte	0x04, 0x37
        /*0002*/ 	.short	(.L_51 - .L_50)
.L_50:
        /*0004*/ 	.word	0x00000082


	//----- nvinfo : EIATTR_KPARAM_INFO
	.align		4
.L_51:
        /*0008*/ 	.byte	0x04, 0x17
        /*000a*/ 	.short	(.L_53 - .L_52)
.L_52:
        /*000c*/ 	.word	0x00000000
        /*0010*/ 	.short	0x0002
        /*0012*/ 	.short	0x0010
        /*0014*/ 	.byte	0x00, 0xf5, 0x21, 0x00


	//----- nvinfo : EIATTR_KPARAM_INFO
	.align		4
.L_53:
        /*0018*/ 	.byte	0x04, 0x17
        /*001a*/ 	.short	(.L_55 - .L_54)
.L_54:
        /*001c*/ 	.word	0x00000000
        /*0020*/ 	.short	0x0001
        /*0022*/ 	.short	0x0008
        /*0024*/ 	.byte	0x00, 0xf5, 0x21, 0x00


	//----- nvinfo : EIATTR_KPARAM_INFO
	.align		4
.L_55:
        /*0028*/ 	.byte	0x04, 0x17
        /*002a*/ 	.short	(.L_57 - .L_56)
.L_56:
        /*002c*/ 	.word	0x00000000
        /*0030*/ 	.short	0x0000
        /*0032*/ 	.short	0x0000
        /*0034*/ 	.byte	0x00, 0xf0, 0x11, 0x00


	//----- nvinfo : EIATTR_SPARSE_MMA_MASK
	.align		4
.L_57:
        /*0038*/ 	.byte	0x03, 0x50
        /*003a*/ 	.short	0x0000


	//----- nvinfo : EIATTR_MAXREG_COUNT
	.align		4
        /*003c*/ 	.byte	0x03, 0x1b
        /*003e*/ 	.short	0x00ff


	//----- nvinfo : EIATTR_MERCURY_ISA_VERSION
	.align		4
        /*0040*/ 	.byte	0x03, 0x5f
        /*0042*/ 	.short	0x0101


	//----- nvinfo : EIATTR_VRC_CTA_INIT_COUNT
	.align		4
        /*0044*/ 	.byte	0x02, 0x4a
	.zero		1
	.zero		1


	//----- nvinfo : EIATTR_EXIT_INSTR_OFFSETS
	.align		4
        /*0048*/ 	.byte	0x04, 0x1c
        /*004a*/ 	.short	(.L_59 - .L_58)


	//   ....[0]....
.L_58:
        /*004c*/ 	.word	0x00000030


	//   ....[1]....
        /*0050*/ 	.word	0x00000600


	//   ....[2]....
        /*0054*/ 	.word	0x000008a0


	//   ....[3]....
        /*0058*/ 	.word	0x00000a40


	//   ....[4]....
        /*005c*/ 	.word	0x00000b90


	//----- nvinfo : EIATTR_CBANK_PARAM_SIZE
	.align		4
.L_59:
        /*0060*/ 	.byte	0x03, 0x19
        /*0062*/ 	.short	0x0018


	//----- nvinfo : EIATTR_PARAM_CBANK
	.align		4
        /*0064*/ 	.byte	0x04, 0x0a
        /*0066*/ 	.short	(.L_61 - .L_60)
	.align		4
.L_60:
        /*0068*/ 	.word	index@(.nv.constant0._Z21add_OneBlockOneThreadiPfS_)
        /*006c*/ 	.short	0x0380
        /*006e*/ 	.short	0x0018


	//----- nvinfo : EIATTR_SW_WAR
	.align		4
.L_61:
        /*0070*/ 	.byte	0x04, 0x36
        /*0072*/ 	.short	(.L_63 - .L_62)
.L_62:
        /*0074*/ 	.word	0x00000008
.L_63:


//--------------------- .nv.callgraph             --------------------------
	.section	.nv.callgraph,"",@"SHT_CUDA_CALLGRAPH"
	.align	4
	.sectionentsize	8
	.align		4
        /*0000*/ 	.word	0x00000000
	.align		4
        /*0004*/ 	.word	0xffffffff
	.align		4
        /*0008*/ 	.word	0x00000000
	.align		4
        /*000c*/ 	.word	0xfffffffe
	.align		4
        /*0010*/ 	.word	0x00000000
	.align		4
        /*0014*/ 	.word	0xfffffffd
	.align		4
        /*0018*/ 	.word	0x00000000
	.align		4
        /*001c*/ 	.word	0xfffffffc


//--------------------- .text._Z25add_ManyBlocksManyThreadsiPfS_ --------------------------
	.section	.text._Z25add_ManyBlocksManyThreadsiPfS_,"ax",@progbits
	.align	128
        .global         _Z25add_ManyBlocksManyThreadsiPfS_
        .type           _Z25add_ManyBlocksManyThreadsiPfS_,@function
        .size           _Z25add_ManyBlocksManyThreadsiPfS_,(.L_x_16 - _Z25add_ManyBlocksManyThreadsiPfS_)
        .other          _Z25add_ManyBlocksManyThreadsiPfS_,@"STO_CUDA_ENTRY STV_DEFAULT"
_Z25add_ManyBlocksManyThreadsiPfS_:
.text._Z25add_ManyBlocksManyThreadsiPfS_:
[----:B------:R-:W-:Y:S01]  /*0000*/  LDC R1, c[0x0][0x37c] ;  /* 0x0000df00ff017b82 */ /* 0x000fe20000000800 */
[----:B------:R-:W0:Y:S07]  /*0010*/  S2R R3, SR_TID.X ;  /* 0x0000000000037919 */ /* 0x000e2e0000002100 */
[----:B------:R-:W0:Y:S01]  /*0020*/  S2UR UR4, SR_CTAID.X ;  /* 0x00000000000479c3 */ /* 0x000e220000002500 */
[----:B------:R-:W1:Y:S07]  /*0030*/  LDCU UR6, c[0x0][0x380] ;  /* 0x00007000ff0677ac */ /* 0x000e6e0008000800 */
[----:B------:R-:W0:Y:S01]  /*0040*/  LDC R0, c[0x0][0x360] ;  /* 0x0000d800ff007b82 */ /* 0x000e220000000800 */
[----:B------:R-:W2:Y:S01]  /*0050*/  LDCU UR5, c[0x0][0x370] ;  /* 0x00006e00ff0577ac */ /* 0x000ea20008000800 */
[----:B0-----:R-:W-:-:S02]  /*0060*/  IMAD R3, R0, UR4, R3 ;  /* 0x0000000400037c24 */ /* 0x001fc4000f8e0203 */
[----:B--2---:R-:W-:-:S03]  /*0070*/  IMAD R0, R0, UR5, RZ ;  /* 0x0000000500007c24 */ /* 0x004fc6000f8e02ff */
[----:B-1----:R-:W-:-:S13]  /*0080*/  ISETP.GE.AND P0, PT, R3, UR6, PT ;  /* 0x0000000603007c0c */ /* 0x002fda000bf06270 */
[----:B------:R-:W-:Y:S05]  /*0090*/  @P0 EXIT ;  /* 0x000000000000094d */ /* 0x000fea0003800000 */
[----:B------:R-:W0:Y:S01]  /*00a0*/  I2F.U32.RP R8, R0 ;  /* 0x0000000000087306 */ /* 0x000e220000209000 */
[C---:B------:R-:W-:Y:S01]  /*00b0*/  IMAD.IADD R2, R0.reuse, 0x1, R3 ;  /* 0x0000000100027824 */ /* 0x040fe200078e0203 */
[----:B------:R-:W-:Y:S01]  /*00c0*/  IADD3 R9, PT, PT, RZ, -R0, RZ ;  /* 0x80000000ff097210 */ /* 0x000fe20007ffe0ff */
[----:B------:R-:W1:Y:S01]  /*00d0*/  LDCU.64 UR4, c[0x0][0x358] ;  /* 0x00006b00ff0477ac */ /* 0x000e620008000a00 */
[----:B------:R-:W-:Y:S01]  /*00e0*/  ISETP.NE.U32.AND P2, PT, R0, RZ, PT ;  /* 0x000000ff0000720c */ /* 0x000fe20003f45070 */
[----:B------:R-:W-:Y:S01]  /*00f0*/  BSSY.RECONVERGENT B0, `(.L_x_0) ;  /* 0x0000028000007945 */ /* 0x000fe20003800200 */
[C---:B------:R-:W-:Y:S02]  /*0100*/  ISETP.GE.AND P0, PT, R2.reuse, UR6, PT ;  /* 0x0000000602007c0c */ /* 0x040fe4000bf06270 */
[----:B------:R-:W-:Y:S02]  /*0110*/  VIMNMX R7, PT, PT, R2, UR6, !PT ;  /* 0x0000000602077c48 */ /* 0x000fe4000ffe0100 */
[----:B------:R-:W-:-:S04]  /*0120*/  SEL R6, RZ, 0x1, P0 ;  /* 0x00000001ff067807 */ /* 0x000fc80000000000 */
[----:B------:R-:W-:Y:S01]  /*0130*/  IADD3 R7, PT, PT, R7, -R2, -R6 ;  /* 0x8000000207077210 */ /* 0x000fe20007ffe806 */
[----:B0-----:R-:W0:Y:S02]  /*0140*/  MUFU.RCP R8, R8 ;  /* 0x0000000800087308 */ /* 0x001e240000001000 */
[----:B0-----:R-:W-:-:S06]  /*0150*/  IADD3 R4, PT, PT, R8, 0xffffffe, RZ ;  /* 0x0ffffffe08047810 */ /* 0x001fcc0007ffe0ff */
[----:B------:R0:W2:Y:S02]  /*0160*/  F2I.FTZ.U32.TRUNC.NTZ R5, R4 ;  /* 0x0000000400057305 */ /* 0x0000a4000021f000 */
[----:B0-----:R-:W-:Y:S02]  /*0170*/  HFMA2 R4, -RZ, RZ, 0, 0 ;  /* 0x00000000ff047431 */ /* 0x001fe400000001ff */
[----:B--2---:R-:W-:-:S04]  /*0180*/  IMAD R9, R9, R5, RZ ;  /* 0x0000000509097224 */ /* 0x004fc800078e02ff */
[----:B------:R-:W-:-:S06]  /*0190*/  IMAD.HI.U32 R8, R5, R9, R4 ;  /* 0x0000000905087227 */ /* 0x000fcc00078e0004 */
[----:B------:R-:W-:-:S05]  /*01a0*/  IMAD.HI.U32 R5, R8, R7, RZ ;  /* 0x0000000708057227 */ /* 0x000fca00078e00ff */
[----:B------:R-:W-:-:S05]  /*01b0*/  IADD3 R2, PT, PT, -R5, RZ, RZ ;  /* 0x000000ff05027210 */ /* 0x000fca0007ffe1ff */
[----:B------:R-:W-:-:S05]  /*01c0*/  IMAD R7, R0, R2, R7 ;  /* 0x0000000200077224 */ /* 0x000fca00078e0207 */
[----:B------:R-:W-:-:S13]  /*01d0*/  ISETP.GE.U32.AND P0, PT, R7, R0, PT ;  /* 0x000000000700720c */ /* 0x000fda0003f06070 */
[----:B------:R-:W-:Y:S01]  /*01e0*/  @P0 IMAD.IADD R7, R7, 0x1, -R0 ;  /* 0x0000000107070824 */ /* 0x000fe200078e0a00 */
[----:B------:R-:W-:-:S04]  /*01f0*/  @P0 IADD3 R5, PT, PT, R5, 0x1, RZ ;  /* 0x0000000105050810 */ /* 0x000fc80007ffe0ff */
[----:B------:R-:W-:-:S13]  /*0200*/  ISETP.GE.U32.AND P1, PT, R7, R0, PT ;  /* 0x000000000700720c */ /* 0x000fda0003f26070 */
[----:B------:R-:W-:Y:S02]  /*0210*/  @P1 IADD3 R5, PT, PT, R5, 0x1, RZ ;  /* 0x0000000105051810 */ /* 0x000fe40007ffe0ff */
[----:B------:R-:W-:-:S05]  /*0220*/  @!P2 LOP3.LUT R5, RZ, R0, RZ, 0x33, !PT ;  /* 0x00000000ff05a212 */ /* 0x000fca00078e33ff */
[----:B------:R-:W-:-:S05]  /*0230*/  IMAD.IADD R2, R6, 0x1, R5 ;  /* 0x0000000106027824 */ /* 0x000fca00078e0205 */
[C---:B------:R-:W-:Y:S02]  /*0240*/  LOP3.LUT R4, R2.reuse, 0x3, RZ, 0xc0, !PT ;  /* 0x0000000302047812 */ /* 0x040fe400078ec0ff */
[----:B------:R-:W-:Y:S02]  /*0250*/  ISETP.GE.U32.AND P1, PT, R2, 0x3, PT ;  /* 0x000000030200780c */ /* 0x000fe40003f26070 */
[----:B------:R-:W-:-:S13]  /*0260*/  ISETP.NE.AND P0, PT, R4, 0x3, PT ;  /* 0x000000030400780c */ /* 0x000fda0003f05270 */
[----:B-1----:R-:W-:Y:S05]  /*0270*/  @!P0 BRA `(.L_x_1) ;  /* 0x00000000003c8947 */ /* 0x002fea0003800000 */
[----:B------:R-:W0:Y:S01]  /*0280*/  LDC.64 R8, c[0x0][0x390] ;  /* 0x0000e400ff087b82 */ /* 0x000e220000000a00 */
[----:B------:R-:W-:-:S04]  /*0290*/  IADD3 R2, PT, PT, R2, 0x1, RZ ;  /* 0x0000000102027810 */ /* 0x000fc80007ffe0ff */
[----:B------:R-:W-:-:S03]  /*02a0*/  LOP3.LUT R2, R2, 0x3, RZ, 0xc0, !PT ;  /* 0x0000000302027812 */ /* 0x000fc600078ec0ff */
[----:B------:R-:W1:Y:S01]  /*02b0*/  LDC.64 R10, c[0x0][0x388] ;  /* 0x0000e200ff0a7b82 */ /* 0x000e620000000a00 */
[----:B------:R-:W-:-:S07]  /*02c0*/  IADD3 R2, PT, PT, -R2, RZ, RZ ;  /* 0x000000ff02027210 */ /* 0x000fce0007ffe1ff */
.L_x_2:
[----:B-1----:R-:W-:-:S04]  /*02d0*/  IMAD.WIDE R6, R3, 0x4, R10 ;  /* 0x0000000403067825 */ /* 0x002fc800078e020a */
[----:B0-2---:R-:W-:Y:S02]  /*02e0*/  IMAD.WIDE R4, R3, 0x4, R8 ;  /* 0x0000000403047825 */ /* 0x005fe400078e0208 */
[----:B------:R-:W2:Y:S04]  /*02f0*/  LDG.E R6, desc[UR4][R6.64] ;  /* 0x0000000406067981 */ /* 0x000ea8000c1e1900 */
[----:B------:R-:W2:Y:S01]  /*0300*/  LDG.E R13, desc[UR4][R4.64] ;  /* 0x00000004040d7981 */ /* 0x000ea2000c1e1900 */
[----:B------:R-:W-:Y:S01]  /*0310*/  VIADD R2, R2, 0x1 ;  /* 0x0000000102027836 */ /* 0x000fe20000000000 */
[----:B------:R-:W-:-:S04]  /*0320*/  IADD3 R3, PT, PT, R0, R3, RZ ;  /* 0x0000000300037210 */ /* 0x000fc80007ffe0ff */
[----:B------:R-:W-:Y:S01]  /*0330*/  ISETP.NE.AND P0, PT, R2, RZ, PT ;  /* 0x000000ff0200720c */ /* 0x000fe20003f05270 */
[----:B--2---:R-:W-:-:S05]  /*0340*/  FADD R13, R6, R13 ;  /* 0x0000000d060d7221 */ /* 0x004fca0000000000 */
[----:B------:R2:W-:Y:S07]  /*0350*/  STG.E desc[UR4][R4.64], R13 ;  /* 0x0000000d04007986 */ /* 0x0005ee000c101904 */
[----:B------:R-:W-:Y:S05]  /*0360*/  @P0 BRA `(.L_x_2) ;  /* 0xfffffffc00d80947 */ /* 0x000fea000383ffff */
.L_x_1:
[----:B------:R-:W-:Y:S05]  /*0370*/  BSYNC.RECONVERGENT B0 ;  /* 0x0000000000007941 */ /* 0x000fea0003800200 */
.L_x_0:
[----:B------:R-:W-:Y:S05]  /*0380*/  @!P1 EXIT ;  /* 0x000000000000994d */ /* 0x000fea0003800000 */
.L_x_3:
[----:B-12---:R-:W0:Y:S08]  /*0390*/  LDC.64 R4, c[0x0][0x388] ;  /* 0x0000e200ff047b82 */ /* 0x006e300000000a00 */
[----:B------:R-:W1:Y:S01]  /*03a0*/  LDC.64 R6, c[0x0][0x390] ;  /* 0x0000e400ff067b82 */ /* 0x000e620000000a00 */
[----:B0-----:R-:W-:-:S05]  /*03b0*/  IMAD.WIDE R12, R3, 0x4, R4 ;  /* 0x00000004030c7825 */ /* 0x001fca00078e0204 */
[----:B------:R-:W2:Y:S01]  /*03c0*/  LDG.E R2, desc[UR4][R12.64] ;  /* 0x000000040c027981 */ /* 0x000ea2000c1e1900 */
[----:B-1----:R-:W-:-:S05]  /*03d0*/  IMAD.WIDE R14, R3, 0x4, R6 ;  /* 0x00000004030e7825 */ /* 0x002fca00078e0206 */
[----:B------:R-:W2:Y:S01]  /*03e0*/  LDG.E R5, desc[UR4][R14.64] ;  /* 0x000000040e057981 */ /* 0x000ea2000c1e1900 */
[----:B------:R-:W-:-:S04]  /*03f0*/  IMAD.WIDE R6, R0, 0x4, R14 ;  /* 0x0000000400067825 */ /* 0x000fc800078e020e */
[----:B--2---:R-:W-:Y:S01]  /*0400*/  FADD R17, R2, R5 ;  /* 0x0000000502117221 */ /* 0x004fe20000000000 */
[----:B------:R-:W-:-:S04]  /*0410*/  IMAD.WIDE R4, R0, 0x4, R12 ;  /* 0x0000000400047825 */ /* 0x000fc800078e020c */
[----:B------:R0:W-:Y:S04]  /*0420*/  STG.E desc[UR4][R14.64], R17 ;  /* 0x000000110e007986 */ /* 0x0001e8000c101904 */
[----:B------:R-:W2:Y:S04]  /*0430*/  LDG.E R2, desc[UR4][R4.64] ;  /* 0x0000000404027981 */ /* 0x000ea8000c1e1900 */
[----:B------:R-:W2:Y:S01]  /*0440*/  LDG.E R9, desc[UR4][R6.64] ;  /* 0x0000000406097981 */ /* 0x000ea2000c1e1900 */
[----:B------:R-:W-:-:S04]  /*0450*/  IMAD.WIDE R10, R0, 0x4, R6 ;  /* 0x00000004000a7825 */ /* 0x000fc800078e0206 */
[----:B--2---:R-:W-:Y:S01]  /*0460*/  FADD R19, R2, R9 ;  /* 0x0000000902137221 */ /* 0x004fe20000000000 */
[----:B------:R-:W-:-:S04]  /*0470*/  IMAD.WIDE R8, R0, 0x4, R4 ;  /* 0x0000000400087825 */ /* 0x000fc800078e0204 */
[----:B------:R1:W-:Y:S04]  /*0480*/  STG.E desc[UR4][R6.64], R19 ;  /* 0x0000001306007986 */ /* 0x0003e8000c101904 */
[----:B------:R-:W2:Y:S04]  /*0490*/  LDG.E R2, desc[UR4][R8.64] ;  /* 0x0000000408027981 */ /* 0x000ea8000c1e1900 */
[----:B------:R-:W2:Y:S01]  /*04a0*/  LDG.E R13, desc[UR4][R10.64] ;  /* 0x000000040a0d7981 */ /* 0x000ea2000c1e1900 */
[----:B0-----:R-:W-:-:S04]  /*04b0*/  IMAD.WIDE R14, R0, 0x4, R10 ;  /* 0x00000004000e7825 */ /* 0x001fc800078e020a */
[----:B--2---:R-:W-:Y:S01]  /*04c0*/  FADD R21, R2, R13 ;  /* 0x0000000d02157221 */ /* 0x004fe20000000000 */
[----:B------:R-:W-:-:S04]  /*04d0*/  IMAD.WIDE R12, R0, 0x4, R8 ;  /* 0x00000004000c7825 */ /* 0x000fc800078e0208 */
[----:B------:R1:W-:Y:S04]  /*04e0*/  STG.E desc[UR4][R10.64], R21 ;  /* 0x000000150a007986 */ /* 0x0003e8000c101904 */
[----:B------:R-:W2:Y:S04]  /*04f0*/  LDG.E R12, desc[UR4][R12.64] ;  /* 0x000000040c0c7981 */ /* 0x000ea8000c1e1900 */
[----:B------:R-:W2:Y:S01]  /*0500*/  LDG.E R5, desc[UR4][R14.64] ;  /* 0x000000040e057981 */ /* 0x000ea2000c1e1900 */
[----:B------:R-:W-:-:S04]  /*0510*/  LEA R3, R0, R3, 0x2 ;  /* 0x0000000300037211 */ /* 0x000fc800078e10ff */
[----:B------:R-:W-:Y:S01]  /*0520*/  ISETP.GE.AND P0, PT, R3, UR6, PT ;  /* 0x0000000603007c0c */ /* 0x000fe2000bf06270 */
[----:B--2---:R-:W-:-:S05]  /*0530*/  FADD R5, R12, R5 ;  /* 0x000000050c057221 */ /* 0x004fca0000000000 */
[----:B------:R1:W-:Y:S07]  /*0540*/  STG.E desc[UR4][R14.64], R5 ;  /* 0x000000050e007986 */ /* 0x0003ee000c101904 */
[----:B------:R-:W-:Y:S05]  /*0550*/  @!P0 BRA `(.L_x_3) ;  /* 0xfffffffc008c8947 */ /* 0x000fea000383ffff */
[----:B------:R-:W-:Y:S05]  /*0560*/  EXIT ;  /* 0x000000000000794d */ /* 0x000fea0003800000 */
.L_x_4:
[----:B------:R-:W-:-:S00]  /*0570*/  BRA `(.L_x_4) ;  /* 0xfffffffc00fc7947 */ /* 0x000fc0000383ffff */
[----:B------:R-:W-:-:S00]  /*0580*/  NOP ;  /* 0x0000000000007918 */ /* 0x000fc00000000000 */
[----:B------:R-:W-:-:S00]  /*0590*/  NOP ;  /* 0x0000000000007918 */ /* 0x000fc00000000000 */
[----:B------:R-:W-:-:S00]  /*05a0*/  NOP ;  /* 0x0000000000007918 */ /* 0x000fc00000000000 */
[----:B------:R-:W-:-:S00]  /*05b0*/  NOP ;  /* 0x0000000000007918 */ /* 0x000fc00000000000 */
[----:B------:R-:W-:-:S00]  /*05c0*/  NOP ;  /* 0x0000000000007918 */ /* 0x000fc00000000000 */
[----:B------:R-:W-:-:S00]  /*05d0*/  NOP ;  /* 0x0000000000007918 */ /* 0x000fc00000000000 */
[----:B------:R-:W-:-:S00]  /*05e0*/  NOP ;  /* 0x0000000000007918 */ /* 0x000fc00000000000 */
[----:B------:R-:W-:-:S00]  /*05f0*/  NOP ;  /* 0x0000000000007918 */ /* 0x000fc00000000000 */
.L_x_16:


//--------------------- .text._Z23add_OneBlockManyThreadsiPfS_ --------------------------
	.section	.text._Z23add_OneBlockManyThreadsiPfS_,"ax",@progbits
	.align	128
        .global         _Z23add_OneBlockManyThreadsiPfS_
        .type           _Z23add_OneBlockManyThreadsiPfS_,@function
        .size           _Z23add_OneBlockManyThreadsiPfS_,(.L_x_17 - _Z23add_OneBlockManyThreadsiPfS_)
        .other          _Z23add_OneBlockManyThreadsiPfS_,@"STO_CUDA_ENTRY STV_DEFAULT"
_Z23add_OneBlockManyThreadsiPfS_:
.text._Z23add_OneBlockManyThreadsiPfS_:
[----:B------:R-:W-:Y:S01]  /*0000*/  LDC R1, c[0x0][0x37c] ;  /* 0x0000df00ff017b82 */ /* 0x000fe20000000800 */
[----:B------:R-:W0:Y:S01]  /*0010*/  S2R R3, SR_TID.X ;  /* 0x0000000000037919 */ /* 0x000e220000002100 */
[----:B------:R-:W0:Y:S06]  /*0020*/  LDCU UR6, c[0x0][0x380] ;  /* 0x00007000ff0677ac */ /* 0x000e2c0008000800 */
[----:B------:R-:W1:Y:S01]  /*0030*/  LDC R0, c[0x0][0x360] ;  /* 0x0000d800ff007b82 */ /* 0x000e620000000800 */
[----:B0-----:R-:W-:-:S13]  /*0040*/  ISETP.GE.AND P0, PT, R3, UR6, PT ;  /* 0x0000000603007c0c */ /* 0x001fda000bf06270 */
[----:B------:R-:W-:Y:S05]  /*0050*/  @P0 EXIT ;  /* 0x000000000000094d */ /* 0x000fea0003800000 */
[----:B-1----:R-:W0:Y:S01]  /*0060*/  I2F.U32.RP R8, R0 ;  /* 0x0000000000087306 */ /* 0x002e220000209000 */
[----:B------:R-:W-:Y:S01]  /*0070*/  IADD3 R2, PT, PT, R3, R0, RZ ;  /* 0x0000000003027210 */ /* 0x000fe20007ffe0ff */
[----:B------:R-:W1:Y:S01]  /*0080*/  LDCU.64 UR4, c[0x0][0x358] ;  /* 0x00006b00ff0477ac */ /* 0x000e620008000a00 */
[----:B------:R-:W-:Y:S01]  /*0090*/  ISETP.NE.U32.AND P2, PT, R0, RZ, PT ;  /* 0x000000ff0000720c */ /* 0x000fe20003f45070 */
[----:B------:R-:W-:Y:S01]  /*00a0*/  BSSY.RECONVERGENT B0, `(.L_x_5) ;  /* 0x000002d000007945 */ /* 0x000fe20003800200 */
[C---:B------:R-:W-:Y:S01]  /*00b0*/  ISETP.GE.U32.AND P0, PT, R2.reuse, UR6, PT ;  /* 0x0000000602007c0c */ /* 0x040fe2000bf06070 */
[----:B------:R-:W2:Y:S01]  /*00c0*/  LDCU.64 UR8, c[0x0][0x388] ;  /* 0x00007100ff0877ac */ /* 0x000ea20008000a00 */
[----:B------:R-:W-:Y:S02]  /*00d0*/  VIMNMX.U32 R7, PT, PT, R2, UR6, !PT ;  /* 0x0000000602077c48 */ /* 0x000fe4000ffe0000 */
[----:B------:R-:W-:Y:S01]  /*00e0*/  SEL R6, RZ, 0x1, P0 ;  /* 0x00000001ff067807 */ /* 0x000fe20000000000 */
[----:B------:R-:W3:Y:S03]  /*00f0*/  LDCU.64 UR10, c[0x0][0x390] ;  /* 0x00007200ff0a77ac */ /* 0x000ee60008000a00 */
[----:B------:R-:W-:Y:S01]  /*0100*/  IADD3 R7, PT, PT, R7, -R2, -R6 ;  /* 0x8000000207077210 */ /* 0x000fe20007ffe806 */
[----:B0-----:R-:W0:Y:S02]  /*0110*/  MUFU.RCP R8, R8 ;  /* 0x0000000800087308 */ /* 0x001e240000001000 */
[----:B0-----:R-:W-:-:S06]  /*0120*/  IADD3 R4, PT, PT, R8, 0xffffffe, RZ ;  /* 0x0ffffffe08047810 */ /* 0x001fcc0007ffe0ff */
[----:B------:R0:W4:Y:S02]  /*0130*/  F2I.FTZ.U32.TRUNC.NTZ R5, R4 ;  /* 0x0000000400057305 */ /* 0x000124000021f000 */
[----:B0-----:R-:W-:Y:S02]  /*0140*/  IMAD.MOV.U32 R4, RZ, RZ, RZ ;  /* 0x000000ffff047224 */ /* 0x001fe400078e00ff */
[----:B----4-:R-:W-:-:S04]  /*0150*/  IMAD.MOV R9, RZ, RZ, -R5 ;  /* 0x000000ffff097224 */ /* 0x010fc800078e0a05 */
[----:B------:R-:W-:-:S04]  /*0160*/  IMAD R9, R9, R0, RZ ;  /* 0x0000000009097224 */ /* 0x000fc800078e02ff */
        /* <DEDUP_REMOVED lines=8> */
[----:B------:R-:W-:Y:S01]  /*01f0*/  @P1 VIADD R5, R5, 0x1 ;  /* 0x0000000105051836 */ /* 0x000fe20000000000 */
[----:B------:R-:W-:-:S04]  /*0200*/  @!P2 LOP3.LUT R5, RZ, R0, RZ, 0x33, !PT ;  /* 0x00000000ff05a212 */ /* 0x000fc800078e33ff */
[----:B------:R-:W-:-:S04]  /*0210*/  IADD3 R2, PT, PT, R6, R5, RZ ;  /* 0x0000000506027210 */ /* 0x000fc80007ffe0ff */
[C---:B------:R-:W-:Y:S02]  /*0220*/  LOP3.LUT R4, R2.reuse, 0x3, RZ, 0xc0, !PT ;  /* 0x0000000302047812 */ /* 0x040fe400078ec0ff */
[----:B------:R-:W-:Y:S02]  /*0230*/  ISETP.GE.U32.AND P0, PT, R2, 0x3, PT ;  /* 0x000000030200780c */ /* 0x000fe40003f06070 */
[----:B------:R-:W-:-:S13]  /*0240*/  ISETP.NE.AND P1, PT, R4, 0x3, PT ;  /* 0x000000030400780c */ /* 0x000fda0003f25270 */
[----:B-123--:R-:W-:Y:S05]  /*0250*/  @!P1 BRA `(.L_x_6) ;  /* 0x0000000000449947 */ /* 0x00efea0003800000 */
[----:B------:R-:W-:Y:S02]  /*0260*/  VIADD R2, R2, 0x1 ;  /* 0x0000000102027836 */ /* 0x000fe40000000000 */
[----:B------:R-:W-:-:S03]  /*0270*/  IMAD.WIDE.U32 R4, R3, 0x4, RZ ;  /* 0x0000000403047825 */ /* 0x000fc600078e00ff */
[----:B------:R-:W-:-:S05]  /*0280*/  LOP3.LUT R2, R2, 0x3, RZ, 0xc0, !PT ;  /* 0x0000000302027812 */ /* 0x000fca00078ec0ff */
[C---:B------:R-:W-:Y:S01]  /*0290*/  IMAD R3, R2.reuse, R0, R3 ;  /* 0x0000000002037224 */ /* 0x040fe200078e0203 */
[----:B------:R-:W-:-:S07]  /*02a0*/  IADD3 R2, PT, PT, -R2, RZ, RZ ;  /* 0x000000ff02027210 */ /* 0x000fce0007ffe1ff */
.L_x_7:
[C---:B------:R-:W-:Y:S02]  /*02b0*/  IADD3 R8, P1, PT, R4.reuse, UR8, RZ ;  /* 0x0000000804087c10 */ /* 0x040fe4000ff3e0ff */
[----:B0-----:R-:W-:Y:S02]  /*02c0*/  IADD3 R6, P2, PT, R4, UR10, RZ ;  /* 0x0000000a04067c10 */ /* 0x001fe4000ff5e0ff */
[C---:B------:R-:W-:Y:S02]  /*02d0*/  IADD3.X R9, PT, PT, R5.reuse, UR9, RZ, P1, !PT ;  /* 0x0000000905097c10 */ /* 0x040fe40008ffe4ff */
[----:B------:R-:W-:-:S03]  /*02e0*/  IADD3.X R7, PT, PT, R5, UR11, RZ, P2, !PT ;  /* 0x0000000b05077c10 */ /* 0x000fc600097fe4ff */
[----:B------:R-:W2:Y:S04]  /*02f0*/  LDG.E R8, desc[UR4][R8.64] ;  /* 0x0000000408087981 */ /* 0x000ea8000c1e1900 */
[----:B------:R-:W2:Y:S01]  /*0300*/  LDG.E R11, desc[UR4][R6.64] ;  /* 0x00000004060b7981 */ /* 0x000ea2000c1e1900 */
[----:B------:R-:W-:Y:S02]  /*0310*/  VIADD R2, R2, 0x1 ;  /* 0x0000000102027836 */ /* 0x000fe40000000000 */
[----:B------:R-:W-:-:S03]  /*0320*/  IMAD.WIDE.U32 R4, R0, 0x4, R4 ;  /* 0x0000000400047825 */ /* 0x000fc600078e0004 */
[----:B------:R-:W-:Y:S01]  /*0330*/  ISETP.NE.AND P1, PT, R2, RZ, PT ;  /* 0x000000ff0200720c */ /* 0x000fe20003f25270 */
[----:B--2---:R-:W-:-:S05]  /*0340*/  FADD R11, R8, R11 ;  /* 0x0000000b080b7221 */ /* 0x004fca0000000000 */
[----:B------:R0:W-:Y:S07]  /*0350*/  STG.E desc[UR4][R6.64], R11 ;  /* 0x0000000b06007986 */ /* 0x0001ee000c101904 */
[----:B------:R-:W-:Y:S05]  /*0360*/  @P1 BRA `(.L_x_7) ;  /* 0xfffffffc00d01947 */ /* 0x000fea000383ffff */
.L_x_6:
[----:B------:R-:W-:Y:S05]  /*0370*/  BSYNC.RECONVERGENT B0 ;  /* 0x0000000000007941 */ /* 0x000fea0003800200 */
.L_x_5:
[----:B------:R-:W-:Y:S05]  /*0380*/  @!P0 EXIT ;  /* 0x000000000000894d */ /* 0x000fea0003800000 */
.L_x_8:
[----:B0-----:R-:W0:Y:S08]  /*0390*/  LDC.64 R6, c[0x0][0x388] ;  /* 0x0000e200ff067b82 */ /* 0x001e300000000a00 */
[----:B------:R-:W1:Y:S01]  /*03a0*/  LDC.64 R4, c[0x0][0x390] ;  /* 0x0000e400ff047b82 */ /* 0x000e620000000a00 */
[----:B0-----:R-:W-:-:S06]  /*03b0*/  IMAD.WIDE.U32 R8, R3, 0x4, R6 ;  /* 0x0000000403087825 */ /* 0x001fcc00078e0006 */
[----:B------:R-:W2:Y:S01]  /*03c0*/  LDG.E R8, desc[UR4][R8.64] ;  /* 0x0000000408087981 */ /* 0x000ea2000c1e1900 */
[----:B-1----:R-:W-:-:S05]  /*03d0*/  IMAD.WIDE.U32 R10, R3, 0x4, R4 ;  /* 0x00000004030a7825 */ /* 0x002fca00078e0004 */
[----:B------:R-:W2:Y:S01]  /*03e0*/  LDG.E R13, desc[UR4][R10.64] ;  /* 0x000000040a0d7981 */ /* 0x000ea2000c1e1900 */
[----:B------:R-:W-:-:S05]  /*03f0*/  IADD3 R15, PT, PT, R0, R3, RZ ;  /* 0x00000003000f7210 */ /* 0x000fca0007ffe0ff */
[----:B------:R-:W-:-:S04]  /*0400*/  IMAD.WIDE.U32 R2, R15, 0x4, R6 ;  /* 0x000000040f027825 */ /* 0x000fc800078e0006 */
[----:B--2---:R-:W-:Y:S01]  /*0410*/  FADD R17, R8, R13 ;  /* 0x0000000d08117221 */ /* 0x004fe20000000000 */
[----:B------:R-:W-:-:S04]  /*0420*/  IMAD.WIDE.U32 R12, R15, 0x4, R4 ;  /* 0x000000040f0c7825 */ /* 0x000fc800078e0004 */
[----:B------:R0:W-:Y:S04]  /*0430*/  STG.E desc[UR4][R10.64], R17 ;  /* 0x000000110a007986 */ /* 0x0001e8000c101904 */
[----:B------:R-:W2:Y:S04]  /*0440*/  LDG.E R2, desc[UR4][R2.64] ;  /* 0x0000000402027981 */ /* 0x000ea8000c1e1900 */
[----:B------:R-:W2:Y:S01]  /*0450*/  LDG.E R19, desc[UR4][R12.64] ;  /* 0x000000040c137981 */ /* 0x000ea2000c1e1900 */
[----:B------:R-:W-:-:S04]  /*0460*/  IMAD.IADD R21, R15, 0x1, R0 ;  /* 0x000000010f157824 */ /* 0x000fc800078e0200 */
[----:B------:R-:W-:-:S04]  /*0470*/  IMAD.WIDE.U32 R8, R21, 0x4, R6 ;  /* 0x0000000415087825 */ /* 0x000fc800078e0006 */
[----:B------:R-:W-:-:S04]  /*0480*/  IMAD.WIDE.U32 R14, R21, 0x4, R4 ;  /* 0x00000004150e7825 */ /* 0x000fc800078e0004 */
[----:B--2---:R-:W-:-:S05]  /*0490*/  FADD R19, R2, R19 ;  /* 0x0000001302137221 */ /* 0x004fca0000000000 */
[----:B------:R1:W-:Y:S04]  /*04a0*/  STG.E desc[UR4][R12.64], R19 ;  /* 0x000000130c007986 */ /* 0x0003e8000c101904 */
[----:B------:R-:W2:Y:S04]  /*04b0*/  LDG.E R8, desc[UR4][R8.64] ;  /* 0x0000000408087981 */ /* 0x000ea8000c1e1900 */
[----:B------:R-:W2:Y:S01]  /*04c0*/  LDG.E R23, desc[UR4][R14.64] ;  /* 0x000000040e177981 */ /* 0x000ea2000c1e1900 */
[----:B------:R-:W-:-:S05]  /*04d0*/  IADD3 R21, PT, PT, R21, R0, RZ ;  /* 0x0000000015157210 */ /* 0x000fca0007ffe0ff */
[----:B------:R-:W-:-:S04]  /*04e0*/  IMAD.WIDE.U32 R6, R21, 0x4, R6 ;  /* 0x0000000415067825 */ /* 0x000fc800078e0006 */
[----:B------:R-:W-:-:S04]  /*04f0*/  IMAD.WIDE.U32 R4, R21, 0x4, R4 ;  /* 0x0000000415047825 */ /* 0x000fc800078e0004 */
[----:B--2---:R-:W-:-:S05]  /*0500*/  FADD R23, R8, R23 ;  /* 0x0000001708177221 */ /* 0x004fca0000000000 */
[----:B------:R1:W-:Y:S04]  /*0510*/  STG.E desc[UR4][R14.64], R23 ;  /* 0x000000170e007986 */ /* 0x0003e8000c101904 */
[----:B------:R-:W0:Y:S04]  /*0520*/  LDG.E R6, desc[UR4][R6.64] ;  /* 0x0000000406067981 */ /* 0x000e28000c1e1900 */
[----:B------:R-:W0:Y:S02]  /*0530*/  LDG.E R3, desc[UR4][R4.64] ;  /* 0x0000000404037981 */ /* 0x000e24000c1e1900 */
[----:B0-----:R-:W-:Y:S01]  /*0540*/  FADD R11, R6, R3 ;  /* 0x00000003060b7221 */ /* 0x001fe20000000000 */
[----:B------:R-:W-:-:S04]  /*0550*/  IADD3 R3, PT, PT, R21, R0, RZ ;  /* 0x0000000015037210 */ /* 0x000fc80007ffe0ff */
[----:B------:R1:W-:Y:S01]  /*0560*/  STG.E desc[UR4][R4.64], R11 ;  /* 0x0000000b04007986 */ /* 0x0003e2000c101904 */
[----:B------:R-:W-:-:S13]  /*0570*/  ISETP.GE.AND P0, PT, R3, UR6, PT ;  /* 0x0000000603007c0c */ /* 0x000fda000bf06270 */
[----:B-1----:R-:W-:Y:S05]  /*0580*/  @!P0 BRA `(.L_x_8) ;  /* 0xfffffffc00808947 */ /* 0x002fea000383ffff */
[----:B------:R-:W-:Y:S05]  /*0590*/  EXIT ;  /* 0x000000000000794d */ /* 0x000fea0003800000 */
.L_x_9:
        /* <DEDUP_REMOVED lines=14> */
.L_x_17:


//--------------------- .text._Z21add_OneBlockOneThreadiPfS_ --------------------------
	.section	.text._Z21add_OneBlockOneThreadiPfS_,"ax",@progbits
	.align	128
        .global         _Z21add_OneBlockOneThreadiPfS_
        .type           _Z21add_OneBlockOneThreadiPfS_,@function
        .size           _Z21add_OneBlockOneThreadiPfS_,(.L_x_18 - _Z21add_OneBlockOneThreadiPfS_)
        .other          _Z21add_OneBlockOneThreadiPfS_,@"STO_CUDA_ENTRY STV_DEFAULT"
_Z21add_OneBlockOneThreadiPfS_:
.text._Z21add_OneBlockOneThreadiPfS_:
[----:B------:R-:W-:Y:S08]  /*0000*/  LDC R1, c[0x0][0x37c] ;  /* 0x0000df00ff017b82 */ /* 0x000ff00000000800 */
[----:B------:R-:W0:Y:S02]  /*0010*/  LDC R6, c[0x0][0x380] ;  /* 0x0000e000ff067b82 */ /* 0x000e240000000800 */
[----:B0-----:R-:W-:-:S13]  /*0020*/  ISETP.GE.AND P0, PT, R6, 0x1, PT ;  /* 0x000000010600780c */ /* 0x001fda0003f06270 */
[----:B------:R-:W-:Y:S05]  /*0030*/  @!P0 EXIT ;  /* 0x000000000000894d */ /* 0x000fea0003800000 */
[C---:B------:R-:W-:Y:S01]  /*0040*/  ISETP.GE.U32.AND P1, PT, R6.reuse, 0x10, PT ;  /* 0x000000100600780c */ /* 0x040fe20003f26070 */
[----:B------:R-:W0:Y:S01]  /*0050*/  LDCU.64 UR8, c[0x0][0x358] ;  /* 0x00006b00ff0877ac */ /* 0x000e220008000a00 */
[----:B------:R-:W-:Y:S01]  /*0060*/  LOP3.LUT R10, R6, 0xf, RZ, 0xc0, !PT ;  /* 0x0000000f060a7812 */ /* 0x000fe200078ec0ff */
[----:B------:R-:W-:-:S03]  /*0070*/  HFMA2 R0, -RZ, RZ, 0, 0 ;  /* 0x00000000ff007431 */ /* 0x000fc600000001ff */
[----:B------:R-:W-:-:S07]  /*0080*/  ISETP.NE.AND P0, PT, R10, RZ, PT ;  /* 0x000000ff0a00720c */ /* 0x000fce0003f05270 */
[----:B------:R-:W-:Y:S06]  /*0090*/  @!P1 BRA `(.L_x_10) ;  /* 0x0000000400589947 */ /* 0x000fec0003800000 */
[----:B------:R-:W1:Y:S01]  /*00a0*/  LDCU.64 UR6, c[0x0][0x388] ;  /* 0x00007100ff0677ac */ /* 0x000e620008000a00 */
[----:B------:R-:W-:Y:S01]  /*00b0*/  LOP3.LUT R0, R6, 0x7ffffff0, RZ, 0xc0, !PT ;  /* 0x7ffffff006007812 */ /* 0x000fe200078ec0ff */
[----:B------:R-:W2:Y:S03]  /*00c0*/  LDCU.64 UR4, c[0x0][0x390] ;  /* 0x00007200ff0477ac */ /* 0x000ea60008000a00 */
[----:B------:R-:W-:Y:S01]  /*00d0*/  IADD3 R7, PT, PT, -R0, RZ, RZ ;  /* 0x000000ff00077210 */ /* 0x000fe20007ffe1ff */
[----:B-1----:R-:W-:Y:S02]  /*00e0*/  UIADD3 UR6, UP0, UPT, UR6, 0x20, URZ ;  /* 0x0000002006067890 */ /* 0x002fe4000ff1e0ff */
[----:B--2---:R-:W-:Y:S02]  /*00f0*/  UIADD3 UR4, UP1, UPT, UR4, 0x20, URZ ;  /* 0x0000002004047890 */ /* 0x004fe4000ff3e0ff */
[----:B------:R-:W-:-:S02]  /*0100*/  UIADD3.X UR7, UPT, UPT, URZ, UR7, URZ, UP0, !UPT ;  /* 0x00000007ff077290 */ /* 0x000fc400087fe4ff */
[----:B------:R-:W-:Y:S01]  /*0110*/  MOV R12, UR6 ;  /* 0x00000006000c7c02 */ /* 0x000fe20008000f00 */
[----:B------:R-:W-:Y:S01]  /*0120*/  UIADD3.X UR5, UPT, UPT, URZ, UR5, URZ, UP1, !UPT ;  /* 0x00000005ff057290 */ /* 0x000fe20008ffe4ff */
[----:B------:R-:W-:Y:S02]  /*0130*/  MOV R8, UR4 ;  /* 0x0000000400087c02 */ /* 0x000fe40008000f00 */
[----:B------:R-:W-:-:S03]  /*0140*/  MOV R3, UR7 ;  /* 0x0000000700037c02 */ /* 0x000fc60008000f00 */
[----:B------:R-:W-:-:S07]  /*0150*/  MOV R9, UR5 ;  /* 0x0000000500097c02 */ /* 0x000fce0008000f00 */
.L_x_11:
[----:B------:R-:W-:Y:S02]  /*0160*/  MOV R2, R12 ;  /* 0x0000000c00027202 */ /* 0x000fe40000000f00 */
[----:B-1----:R-:W-:Y:S02]  /*0170*/  MOV R4, R8 ;  /* 0x0000000800047202 */ /* 0x002fe40000000f00 */
[----:B------:R-:W-:Y:S01]  /*0180*/  MOV R5, R9 ;  /* 0x0000000900057202 */ /* 0x000fe20000000f00 */
[----:B0-----:R-:W2:Y:S04]  /*0190*/  LDG.E R8, desc[UR8][R2.64+-0x20] ;  /* 0xffffe00802087981 */ /* 0x001ea8000c1e1900 */
[----:B------:R-:W2:Y:S04]  /*01a0*/  LDG.E R9, desc[UR8][R4.64+-0x20] ;  /* 0xffffe00804097981 */ /* 0x000ea8000c1e1900 */
[----:B------:R-:W3:Y:S04]  /*01b0*/  LDG.E R11, desc[UR8][R4.64+-0x1c] ;  /* 0xffffe408040b7981 */ /* 0x000ee8000c1e1900 */
[----:B------:R-:W4:Y:S04]  /*01c0*/  LDG.E R13, desc[UR8][R4.64+-0x18] ;  /* 0xffffe808040d7981 */ /* 0x000f28000c1e1900 */
[----:B------:R-:W5:Y:S01]  /*01d0*/  LDG.E R15, desc[UR8][R4.64+-0x14] ;  /* 0xffffec08040f7981 */ /* 0x000f62000c1e1900 */
[----:B--2---:R-:W-:-:S05]  /*01e0*/  FADD R9, R8, R9 ;  /* 0x0000000908097221 */ /* 0x004fca0000000000 */
[----:B------:R0:W-:Y:S04]  /*01f0*/  STG.E desc[UR8][R4.64+-0x20], R9 ;  /* 0xffffe00904007986 */ /* 0x0001e8000c101908 */
[----:B------:R-:W3:Y:S04]  /*0200*/  LDG.E R8, desc[UR8][R2.64+-0x1c] ;  /* 0xffffe40802087981 */ /* 0x000ee8000c1e1900 */
[----:B0-----:R-:W2:Y:S01]  /*0210*/  LDG.E R9, desc[UR8][R4.64+-0x10] ;  /* 0xfffff00804097981 */ /* 0x001ea2000c1e1900 */
[----:B---3--:R-:W-:-:S05]  /*0220*/  FADD R11, R8, R11 ;  /* 0x0000000b080b7221 */ /* 0x008fca0000000000 */
[----:B------:R0:W-:Y:S04]  /*0230*/  STG.E desc[UR8][R4.64+-0x1c], R11 ;  /* 0xffffe40b04007986 */ /* 0x0001e8000c101908 */
[----:B------:R-:W4:Y:S04]  /*0240*/  LDG.E R8, desc[UR8][R2.64+-0x18] ;  /* 0xffffe80802087981 */ /* 0x000f28000c1e1900 */
[----:B0-----:R-:W3:Y:S01]  /*0250*/  LDG.E R11, desc[UR8][R4.64+-0xc] ;  /* 0xfffff408040b7981 */ /* 0x001ee2000c1e1900 */
[----:B----4-:R-:W-:-:S05]  /*0260*/  FADD R13, R8, R13 ;  /* 0x0000000d080d7221 */ /* 0x010fca0000000000 */
[----:B------:R0:W-:Y:S04]  /*0270*/  STG.E desc[UR8][R4.64+-0x18], R13 ;  /* 0xffffe80d04007986 */ /* 0x0001e8000c101908 */
[----:B------:R-:W5:Y:S04]  /*0280*/  LDG.E R8, desc[UR8][R2.64+-0x14] ;  /* 0xffffec0802087981 */ /* 0x000f68000c1e1900 */
[----:B0-----:R-:W4:Y:S01]  /*0290*/  LDG.E R13, desc[UR8][R4.64+-0x8] ;  /* 0xfffff808040d7981 */ /* 0x001f22000c1e1900 */
[----:B-----5:R-:W-:-:S05]  /*02a0*/  FADD R15, R8, R15 ;  /* 0x0000000f080f7221 */ /* 0x020fca0000000000 */
[----:B------:R0:W-:Y:S04]  /*02b0*/  STG.E desc[UR8][R4.64+-0x14], R15 ;  /* 0xffffec0f04007986 */ /* 0x0001e8000c101908 */
[----:B------:R-:W2:Y:S04]  /*02c0*/  LDG.E R8, desc[UR8][R2.64+-0x10] ;  /* 0xfffff00802087981 */ /* 0x000ea8000c1e1900 */
[----:B0-----:R-:W5:Y:S01]  /*02d0*/  LDG.E R15, desc[UR8][R4.64+-0x4] ;  /* 0xfffffc08040f7981 */ /* 0x001f62000c1e1900 */
        /* <DEDUP_REMOVED lines=34> */
[----:B------:R-:W3:Y:S02]  /*0500*/  LDG.E R8, desc[UR8][R2.64+0x14] ;  /* 0x0000140802087981 */ /* 0x000ee4000c1e1900 */
[----:B---3--:R-:W-:-:S05]  /*0510*/  FADD R11, R8, R11 ;  /* 0x0000000b080b7221 */ /* 0x008fca0000000000 */
[----:B------:R1:W-:Y:S04]  /*0520*/  STG.E desc[UR8][R4.64+0x14], R11 ;  /* 0x0000140b04007986 */ /* 0x0003e8000c101908 */
[----:B------:R-:W4:Y:S01]  /*0530*/  LDG.E R8, desc[UR8][R2.64+0x18] ;  /* 0x0000180802087981 */ /* 0x000f22000c1e1900 */
[----:B------:R-:W-:Y:S01]  /*0540*/  IADD3 R7, PT, PT, R7, 0x10, RZ ;  /* 0x0000001007077810 */ /* 0x000fe20007ffe0ff */
[----:B----4-:R-:W-:-:S05]  /*0550*/  FADD R13, R8, R13 ;  /* 0x0000000d080d7221 */ /* 0x010fca0000000000 */
[----:B------:R1:W-:Y:S04]  /*0560*/  STG.E desc[UR8][R4.64+0x18], R13 ;  /* 0x0000180d04007986 */ /* 0x0003e8000c101908 */
[----:B------:R2:W5:Y:S01]  /*0570*/  LDG.E R8, desc[UR8][R2.64+0x1c] ;  /* 0x00001c0802087981 */ /* 0x000562000c1e1900 */
[----:B------:R-:W-:Y:S02]  /*0580*/  ISETP.NE.AND P1, PT, R7, RZ, PT ;  /* 0x000000ff0700720c */ /* 0x000fe40003f25270 */
[----:B------:R-:W-:-:S05]  /*0590*/  IADD3 R12, P2, PT, R2, 0x40, RZ ;  /* 0x00000040020c7810 */ /* 0x000fca0007f5e0ff */
[----:B--2---:R-:W-:Y:S02]  /*05a0*/  IMAD.X R3, RZ, RZ, R3, P2 ;  /* 0x000000ffff037224 */ /* 0x004fe400010e0603 */
[----:B-----5:R-:W-:Y:S01]  /*05b0*/  FADD R15, R8, R15 ;  /* 0x0000000f080f7221 */ /* 0x020fe20000000000 */
[----:B------:R-:W-:-:S04]  /*05c0*/  IADD3 R8, P3, PT, R4, 0x40, RZ ;  /* 0x0000004004087810 */ /* 0x000fc80007f7e0ff */
[----:B------:R1:W-:Y:S01]  /*05d0*/  STG.E desc[UR8][R4.64+0x1c], R15 ;  /* 0x00001c0f04007986 */ /* 0x0003e2000c101908 */
[----:B0-----:R-:W-:Y:S01]  /*05e0*/  IADD3.X R9, PT, PT, RZ, R5, RZ, P3, !PT ;  /* 0x00000005ff097210 */ /* 0x001fe20001ffe4ff */
[----:B------:R-:W-:Y:S07]  /*05f0*/  @P1 BRA `(.L_x_11) ;  /* 0xfffffff800d81947 */ /* 0x000fee000383ffff */
.L_x_10:
[----:B0-----:R-:W-:Y:S05]  /*0600*/  @!P0 EXIT ;  /* 0x000000000000894d */ /* 0x001fea0003800000 */
[----:B------:R-:W-:Y:S02]  /*0610*/  ISETP.GE.U32.AND P0, PT, R10, 0x8, PT ;  /* 0x000000080a00780c */ /* 0x000fe40003f06070 */
[----:B------:R-:W-:-:S04]  /*0620*/  LOP3.LUT R12, R6, 0x7, RZ, 0xc0, !PT ;  /* 0x00000007060c7812 */ /* 0x000fc800078ec0ff */
[----:B------:R-:W-:-:S07]  /*0630*/  ISETP.NE.AND P1, PT, R12, RZ, PT ;  /* 0x000000ff0c00720c */ /* 0x000fce0003f25270 */
[----:B------:R-:W-:Y:S06]  /*0640*/  @!P0 BRA `(.L_x_12) ;  /* 0x0000000000948947 */ /* 0x000fec0003800000 */
[----:B------:R-:W0:Y:S08]  /*0650*/  LDC.64 R2, c[0x0][0x388] ;  /* 0x0000e200ff027b82 */ /* 0x000e300000000a00 */
[----:B-1----:R-:W1:Y:S01]  /*0660*/  LDC.64 R4, c[0x0][0x390] ;  /* 0x0000e400ff047b82 */ /* 0x002e620000000a00 */
[----:B0-----:R-:W-:-:S05]  /*0670*/  IMAD.WIDE.U32 R2, R0, 0x4, R2 ;  /* 0x0000000400027825 */ /* 0x001fca00078e0002 */
[----:B------:R-:W2:Y:S01]  /*0680*/  LDG.E R7, desc[UR8][R2.64] ;  /* 0x0000000802077981 */ /* 0x000ea2000c1e1900 */
[----:B-1----:R-:W-:-:S05]  /*0690*/  IMAD.WIDE.U32 R4, R0, 0x4, R4 ;  /* 0x0000000400047825 */ /* 0x002fca00078e0004 */
[----:B------:R-:W2:Y:S04]  /*06a0*/  LDG.E R8, desc[UR8][R4.64] ;  /* 0x0000000804087981 */ /* 0x000ea8000c1e1900 */
[----:B------:R-:W3:Y:S04]  /*06b0*/  LDG.E R9, desc[UR8][R4.64+0x4] ;  /* 0x0000040804097981 */ /* 0x000ee8000c1e1900 */
[----:B------:R-:W4:Y:S04]  /*06c0*/  LDG.E R11, desc[UR8][R4.64+0x8] ;  /* 0x00000808040b7981 */ /* 0x000f28000c1e1900 */
[----:B------:R-:W5:Y:S01]  /*06d0*/  LDG.E R13, desc[UR8][R4.64+0xc] ;  /* 0x00000c08040d7981 */ /* 0x000f62000c1e1900 */
[----:B--2---:R-:W-:-:S05]  /*06e0*/  FADD R7, R7, R8 ;  /* 0x0000000807077221 */ /* 0x004fca0000000000 */
[----:B------:R-:W-:Y:S04]  /*06f0*/  STG.E desc[UR8][R4.64], R7 ;  /* 0x0000000704007986 */ /* 0x000fe8000c101908 */
[----:B------:R-:W3:Y:S02]  /*0700*/  LDG.E R8, desc[UR8][R2.64+0x4] ;  /* 0x0000040802087981 */ /* 0x000ee4000c1e1900 */
[----:B---3--:R-:W-:-:S05]  /*0710*/  FADD R9, R8, R9 ;  /* 0x0000000908097221 */ /* 0x008fca0000000000 */
[----:B------:R0:W-:Y:S04]  /*0720*/  STG.E desc[UR8][R4.64+0x4], R9 ;  /* 0x0000040904007986 */ /* 0x0001e8000c101908 */
[----:B------:R-:W4:Y:S04]  /*0730*/  LDG.E R8, desc[UR8][R2.64+0x8] ;  /* 0x0000080802087981 */ /* 0x000f28000c1e1900 */
[----:B0-----:R-:W2:Y:S01]  /*0740*/  LDG.E R9, desc[UR8][R4.64+0x14] ;  /* 0x0000140804097981 */ /* 0x001ea2000c1e1900 */
[----:B----4-:R-:W-:-:S05]  /*0750*/  FADD R11, R8, R11 ;  /* 0x0000000b080b7221 */ /* 0x010fca0000000000 */
[----:B------:R0:W-:Y:S04]  /*0760*/  STG.E desc[UR8][R4.64+0x8], R11 ;  /* 0x0000080b04007986 */ /* 0x0001e8000c101908 */
[----:B------:R-:W5:Y:S04]  /*0770*/  LDG.E R8, desc[UR8][R2.64+0xc] ;  /* 0x00000c0802087981 */ /* 0x000f68000c1e1900 */
[----:B0-----:R-:W3:Y:S01]  /*0780*/  LDG.E R11, desc[UR8][R4.64+0x18] ;  /* 0x00001808040b7981 */ /* 0x001ee2000c1e1900 */
[----:B-----5:R-:W-:-:S03]  /*0790*/  FADD R13, R8, R13 ;  /* 0x0000000d080d7221 */ /* 0x020fc60000000000 */
[----:B------:R-:W4:Y:S04]  /*07a0*/  LDG.E R8, desc[UR8][R4.64+0x10] ;  /* 0x0000100804087981 */ /* 0x000f28000c1e1900 */
[----:B------:R0:W-:Y:S04]  /*07b0*/  STG.E desc[UR8][R4.64+0xc], R13 ;  /* 0x00000c0d04007986 */ /* 0x0001e8000c101908 */
[----:B------:R-:W4:Y:S04]  /*07c0*/  LDG.E R7, desc[UR8][R2.64+0x10] ;  /* 0x0000100802077981 */ /* 0x000f28000c1e1900 */
[----:B0-----:R-:W5:Y:S01]  /*07d0*/  LDG.E R13, desc[UR8][R4.64+0x1c] ;  /* 0x00001c08040d7981 */ /* 0x001f62000c1e1900 */
[----:B----4-:R-:W-:-:S05]  /*07e0*/  FADD R7, R7, R8 ;  /* 0x0000000807077221 */ /* 0x010fca0000000000 */
[----:B------:R0:W-:Y:S04]  /*07f0*/  STG.E desc[UR8][R4.64+0x10], R7 ;  /* 0x0000100704007986 */ /* 0x0001e8000c101908 */
[----:B------:R-:W2:Y:S02]  /*0800*/  LDG.E R8, desc[UR8][R2.64+0x14] ;  /* 0x0000140802087981 */ /* 0x000ea4000c1e1900 */
[----:B--2---:R-:W-:-:S05]  /*0810*/  FADD R9, R8, R9 ;  /* 0x0000000908097221 */ /* 0x004fca0000000000 */
[----:B------:R0:W-:Y:S04]  /*0820*/  STG.E desc[UR8][R4.64+0x14], R9 ;  /* 0x0000140904007986 */ /* 0x0001e8000c101908 */
[----:B------:R-:W3:Y:S02]  /*0830*/  LDG.E R8, desc[UR8][R2.64+0x18] ;  /* 0x0000180802087981 */ /* 0x000ee4000c1e1900 */
[----:B---3--:R-:W-:-:S05]  /*0840*/  FADD R11, R8, R11 ;  /* 0x0000000b080b7221 */ /* 0x008fca0000000000 */
[----:B------:R0:W-:Y:S04]  /*0850*/  STG.E desc[UR8][R4.64+0x18], R11 ;  /* 0x0000180b04007986 */ /* 0x0001e8000c101908 */
[----:B------:R-:W5:Y:S01]  /*0860*/  LDG.E R8, desc[UR8][R2.64+0x1c] ;  /* 0x00001c0802087981 */ /* 0x000f62000c1e1900 */
[----:B------:R-:W-:Y:S01]  /*0870*/  IADD3 R0, PT, PT, R0, 0x8, RZ ;  /* 0x0000000800007810 */ /* 0x000fe20007ffe0ff */
[----:B-----5:R-:W-:-:S05]  /*0880*/  FADD R13, R8, R13 ;  /* 0x0000000d080d7221 */ /* 0x020fca0000000000 */
[----:B------:R0:W-:Y:S02]  /*0890*/  STG.E desc[UR8][R4.64+0x1c], R13 ;  /* 0x00001c0d04007986 */ /* 0x0001e4000c101908 */
.L_x_12:
[----:B------:R-:W-:Y:S05]  /*08a0*/  @!P1 EXIT ;  /* 0x000000000000994d */ /* 0x000fea0003800000 */
[----:B------:R-:W-:Y:S02]  /*08b0*/  ISETP.GE.U32.AND P0, PT, R12, 0x4, PT ;  /* 0x000000040c00780c */ /* 0x000fe40003f06070 */
[----:B------:R-:W-:-:S04]  /*08c0*/  LOP3.LUT R6, R6, 0x3, RZ, 0xc0, !PT ;  /* 0x0000000306067812 */ /* 0x000fc800078ec0ff */
[----:B------:R-:W-:-:S07]  /*08d0*/  ISETP.NE.AND P1, PT, R6, RZ, PT ;  /* 0x000000ff0600720c */ /* 0x000fce0003f25270 */
[----:B------:R-:W-:Y:S06]  /*08e0*/  @!P0 BRA `(.L_x_13) ;  /* 0x0000000000548947 */ /* 0x000fec0003800000 */
[----:B01----:R-:W0:Y:S08]  /*08f0*/  LDC.64 R4, c[0x0][0x388] ;  /* 0x0000e200ff047b82 */ /* 0x003e300000000a00 */
[----:B------:R-:W1:Y:S01]  /*0900*/  LDC.64 R2, c[0x0][0x390] ;  /* 0x0000e400ff027b82 */ /* 0x000e620000000a00 */
        /* <DEDUP_REMOVED lines=8> */
[----:B------:R2:W-:Y:S04]  /*0990*/  STG.E desc[UR8][R2.64], R7 ;  /* 0x0000000702007986 */ /* 0x0005e8000c101908 */
[----:B------:R-:W3:Y:S02]  /*09a0*/  LDG.E R8, desc[UR8][R4.64+0x4] ;  /* 0x0000040804087981 */ /* 0x000ee4000c1e1900 */
[----:B---3--:R-:W-:-:S05]  /*09b0*/  FADD R9, R8, R9 ;  /* 0x0000000908097221 */ /* 0x008fca0000000000 */
[----:B------:R2:W-:Y:S04]  /*09c0*/  STG.E desc[UR8][R2.64+0x4], R9 ;  /* 0x0000040902007986 */ /* 0x0005e8000c101908 */
[----:B------:R-:W4:Y:S02]  /*09d0*/  LDG.E R8, desc[UR8][R4.64+0x8] ;  /* 0x0000080804087981 */ /* 0x000f24000c1e1900 */
[----:B----4-:R-:W-:-:S05]  /*09e0*/  FADD R11, R8, R11 ;  /* 0x0000000b080b7221 */ /* 0x010fca0000000000 */
[----:B------:R2:W-:Y:S04]  /*09f0*/  STG.E desc[UR8][R2.64+0x8], R11 ;  /* 0x0000080b02007986 */ /* 0x0005e8000c101908 */
[----:B------:R-:W5:Y:S01]  /*0a00*/  LDG.E R8, desc[UR8][R4.64+0xc] ;  /* 0x00000c0804087981 */ /* 0x000f62000c1e1900 */
[----:B------:R-:W-:Y:S01]  /*0a10*/  IADD3 R0, PT, PT, R0, 0x4, RZ ;  /* 0x0000000400007810 */ /* 0x000fe20007ffe0ff */
[----:B-----5:R-:W-:-:S05]  /*0a20*/  FADD R13, R8, R13 ;  /* 0x0000000d080d7221 */ /* 0x020fca0000000000 */
[----:B------:R2:W-:Y:S02]  /*0a30*/  STG.E desc[UR8][R2.64+0xc], R13 ;  /* 0x00000c0d02007986 */ /* 0x0005e4000c101908 */
.L_x_13:
[----:B------:R-:W-:Y:S05]  /*0a40*/  @!P1 EXIT ;  /* 0x000000000000994d */ /* 0x000fea0003800000 */
[----:B--2---:R-:W2:Y:S01]  /*0a50*/  LDC.64 R2, c[0x0][0x390] ;  /* 0x0000e400ff027b82 */ /* 0x004ea20000000a00 */
[----:B------:R-:W-:-:S07]  /*0a60*/  IMAD.MOV R6, RZ, RZ, -R6 ;  /* 0x000000ffff067224 */ /* 0x000fce00078e0a06 */
[----:B01----:R-:W0:Y:S01]  /*0a70*/  LDC.64 R4, c[0x0][0x388] ;  /* 0x0000e200ff047b82 */ /* 0x003e220000000a00 */
[----:B--2---:R-:W-:-:S05]  /*0a80*/  IMAD.WIDE.U32 R2, R0, 0x4, R2 ;  /* 0x0000000400027825 */ /* 0x004fca00078e0002 */
[----:B------:R-:W-:Y:S01]  /*0a90*/  MOV R9, R3 ;  /* 0x0000000300097202 */ /* 0x000fe20000000f00 */
[----:B0-----:R-:W-:Y:S01]  /*0aa0*/  IMAD.WIDE.U32 R4, R0, 0x4, R4 ;  /* 0x0000000400047825 */ /* 0x001fe200078e0004 */
[----:B------:R-:W-:-:S07]  /*0ab0*/  MOV R0, R2 ;  /* 0x0000000200007202 */ /* 0x000fce0000000f00 */
.L_x_14:
[----:B0-----:R-:W-:Y:S02]  /*0ac0*/  MOV R2, R0 ;  /* 0x0000000000027202 */ /* 0x001fe40000000f00 */
[----:B------:R-:W-:Y:S01]  /*0ad0*/  MOV R3, R9 ;  /* 0x0000000900037202 */ /* 0x000fe20000000f00 */
[----:B------:R0:W2:Y:S04]  /*0ae0*/  LDG.E R0, desc[UR8][R4.64] ;  /* 0x0000000804007981 */ /* 0x0000a8000c1e1900 */
[----:B------:R-:W2:Y:S01]  /*0af0*/  LDG.E R7, desc[UR8][R2.64] ;  /* 0x0000000802077981 */ /* 0x000ea2000c1e1900 */
[----:B------:R-:W-:-:S04]  /*0b00*/  IADD3 R6, PT, PT, R6, 0x1, RZ ;  /* 0x0000000106067810 */ /* 0x000fc80007ffe0ff */
[----:B------:R-:W-:Y:S02]  /*0b10*/  ISETP.NE.AND P0, PT, R6, RZ, PT ;  /* 0x000000ff0600720c */ /* 0x000fe40003f05270 */
[----:B0-----:R-:W-:-:S04]  /*0b20*/  IADD3 R4, P2, PT, R4, 0x4, RZ ;  /* 0x0000000404047810 */ /* 0x001fc80007f5e0ff */
[----:B------:R-:W-:Y:S01]  /*0b30*/  IADD3.X R5, PT, PT, RZ, R5, RZ, P2, !PT ;  /* 0x00000005ff057210 */ /* 0x000fe200017fe4ff */
[----:B--2---:R-:W-:Y:S01]  /*0b40*/  FADD R7, R0, R7 ;  /* 0x0000000700077221 */ /* 0x004fe20000000000 */
[----:B------:R-:W-:-:S04]  /*0b50*/  IADD3 R0, P1, PT, R2, 0x4, RZ ;  /* 0x0000000402007810 */ /* 0x000fc80007f3e0ff */
[----:B------:R0:W-:Y:S01]  /*0b60*/  STG.E desc[UR8][R2.64], R7 ;  /* 0x0000000702007986 */ /* 0x0001e2000c101908 */
[----:B------:R-:W-:Y:S01]  /*0b70*/  IADD3.X R9, PT, PT, RZ, R3, RZ, P1, !PT ;  /* 0x00000003ff097210 */ /* 0x000fe20000ffe4ff */
[----:B------:R-:W-:Y:S07]  /*0b80*/  @P0 BRA `(.L_x_14) ;  /* 0xfffffffc00cc0947 */ /* 0x000fee000383ffff */
[----:B------:R-:W-:Y:S05]  /*0b90*/  EXIT ;  /* 0x000000000000794d */ /* 0x000fea0003800000 */
.L_x_15:
        /* <DEDUP_REMOVED lines=14> */
.L_x_18:


//--------------------- .nv.shared.reserved.0     --------------------------
	.section	.nv.shared.reserved.0,"aw",@nobits
	.weak		__nv_reservedSMEM_offset_0_alias
	.size		__nv_reservedSMEM_offset_0_alias, 0, 64
	.other		__nv_reservedSMEM_offset_0_alias,@"STO_CUDA_RESERVED_SHARED STV_DEFAULT"
__nv_reservedSMEM_offset_0_alias:
	.zero		0
	.zero		64


//--------------------- .nv.constant0._Z25add_ManyBlocksManyThreadsiPfS_ --------------------------
	.section	.nv.constant0._Z25add_ManyBlocksManyThreadsiPfS_,"a",@progbits
	.sectionflags	@""
	.align	4
.nv.constant0._Z25add_ManyBlocksManyThreadsiPfS_:
	.zero		920


//--------------------- .nv.constant0._Z23add_OneBlockManyThreadsiPfS_ --------------------------
	.section	.nv.constant0._Z23add_OneBlockManyThreadsiPfS_,"a",@progbits
	.sectionflags	@""
	.align	4
.nv.constant0._Z23add_OneBlockManyThreadsiPfS_:
	.zero		920


//--------------------- .nv.constant0._Z21add_OneBlockOneThreadiPfS_ --------------------------
	.section	.nv.constant0._Z21add_OneBlockOneThreadiPfS_,"a",@progbits
	.sectionflags	@""
	.align	4
.nv.constant0._Z21add_OneBlockOneThreadiPfS_:
	.zero		920


//--------------------- SYMBOLS --------------------------

	.type		.nv.reservedSmem.offset0,@object
	.size		.nv.reservedSmem.offset0,0x4
